//
// Generated by NVIDIA NVVM Compiler
//
// Compiler Build ID: CL-36424714
// Cuda compilation tools, release 13.0, V13.0.88
// Based on NVVM 20.0.0
//

.version 9.0
.target sm_100
.address_size 64

.extern .shared .align 16 .b8 buffer[];

.entry _Z9bilateralILb1EEvPfPKfiiiffi(
	.param .u64 .ptr .align 1 _Z9bilateralILb1EEvPfPKfiiiffi_param_0,
	.param .u64 .ptr .align 1 _Z9bilateralILb1EEvPfPKfiiiffi_param_1,
	.param .u32 _Z9bilateralILb1EEvPfPKfiiiffi_param_2,
	.param .u32 _Z9bilateralILb1EEvPfPKfiiiffi_param_3,
	.param .u32 _Z9bilateralILb1EEvPfPKfiiiffi_param_4,
	.param .f32 _Z9bilateralILb1EEvPfPKfiiiffi_param_5,
	.param .f32 _Z9bilateralILb1EEvPfPKfiiiffi_param_6,
	.param .u32 _Z9bilateralILb1EEvPfPKfiiiffi_param_7
)
.maxntid 128
{
	.reg .pred 	%p<17>;
	.reg .b32 	%r<134>;
	.reg .b32 	%f<166>;
	.reg .b64 	%rd<24>;

	ld.param.u64 	%rd3, [_Z9bilateralILb1EEvPfPKfiiiffi_param_1];
	ld.param.u32 	%r45, [_Z9bilateralILb1EEvPfPKfiiiffi_param_2];
	ld.param.u32 	%r49, [_Z9bilateralILb1EEvPfPKfiiiffi_param_3];
	ld.param.u32 	%r47, [_Z9bilateralILb1EEvPfPKfiiiffi_param_4];
	ld.param.f32 	%f18, [_Z9bilateralILb1EEvPfPKfiiiffi_param_5];
	ld.param.f32 	%f19, [_Z9bilateralILb1EEvPfPKfiiiffi_param_6];
	ld.param.u32 	%r48, [_Z9bilateralILb1EEvPfPKfiiiffi_param_7];
	neg.s32 	%r1, %r48;
	cvta.to.global.u64 	%rd1, %rd3;
	mov.u32 	%r2, %tid.x;
	mov.u32 	%r50, %ctaid.x;
	shl.b32 	%r3, %r50, 4;
	add.s32 	%r4, %r3, %r2;
	mov.u32 	%r5, %tid.y;
	mov.u32 	%r51, %ctaid.y;
	shl.b32 	%r6, %r51, 3;
	add.s32 	%r52, %r6, %r5;
	setp.ge.s32 	%p1, %r4, %r45;
	setp.ge.s32 	%p2, %r52, %r49;
	or.pred  	%p3, %p1, %p2;
	@%p3 bra 	$L__BB0_20;
	mad.lo.s32 	%r8, %r47, %r52, %r4;
	mul.wide.s32 	%rd4, %r8, 4;
	add.s64 	%rd5, %rd1, %rd4;
	ld.global.nc.f32 	%f1, [%rd5];
	shl.b32 	%r9, %r48, 1;
	add.s32 	%r10, %r9, 8;
	setp.ge.u32 	%p4, %r5, %r10;
	@%p4 bra 	$L__BB0_11;
	sub.s32 	%r11, %r6, %r48;
	add.s32 	%r12, %r49, -1;
	add.s32 	%r13, %r9, 16;
	sub.s32 	%r14, %r3, %r48;
	add.s32 	%r15, %r45, -1;
	sub.s32 	%r53, %r9, %r2;
	add.s32 	%r16, %r53, 15;
	and.b32  	%r17, %r16, 48;
	add.s32 	%r54, %r14, %r2;
	min.u32 	%r18, %r54, %r15;
	add.s32 	%r55, %r54, 16;
	min.u32 	%r19, %r55, %r15;
	add.s32 	%r56, %r54, 32;
	min.u32 	%r20, %r56, %r15;
	mov.u32 	%r127, %r5;
$L__BB0_3:
	setp.ge.u32 	%p5, %r2, %r13;
	@%p5 bra 	$L__BB0_10;
	setp.eq.s32 	%p6, %r17, 48;
	add.s32 	%r57, %r11, %r127;
	min.u32 	%r58, %r57, %r12;
	mul.lo.s32 	%r22, %r58, %r47;
	mov.u32 	%r128, %r2;
	@%p6 bra 	$L__BB0_8;
	add.s32 	%r128, %r2, 16;
	setp.eq.s32 	%p7, %r17, 0;
	add.s32 	%r59, %r18, %r22;
	mul.wide.s32 	%rd6, %r59, 4;
	add.s64 	%rd7, %rd1, %rd6;
	ld.global.nc.f32 	%f20, [%rd7];
	mad.lo.s32 	%r60, %r127, %r13, %r2;
	shl.b32 	%r61, %r60, 2;
	mov.u32 	%r62, buffer;
	add.s32 	%r24, %r62, %r61;
	st.shared.f32 	[%r24], %f20;
	@%p7 bra 	$L__BB0_8;
	add.s32 	%r128, %r2, 32;
	setp.eq.s32 	%p8, %r17, 16;
	add.s32 	%r63, %r19, %r22;
	mul.wide.s32 	%rd8, %r63, 4;
	add.s64 	%rd9, %rd1, %rd8;
	ld.global.nc.f32 	%f21, [%rd9];
	st.shared.f32 	[%r24+64], %f21;
	@%p8 bra 	$L__BB0_8;
	add.s32 	%r128, %r2, 48;
	add.s32 	%r64, %r20, %r22;
	mul.wide.s32 	%rd10, %r64, 4;
	add.s64 	%rd11, %rd1, %rd10;
	ld.global.nc.f32 	%f22, [%rd11];
	st.shared.f32 	[%r24+128], %f22;
$L__BB0_8:
	setp.lt.u32 	%p9, %r16, 48;
	@%p9 bra 	$L__BB0_10;
$L__BB0_9:
	add.s32 	%r65, %r14, %r128;
	min.u32 	%r66, %r65, %r15;
	add.s32 	%r67, %r66, %r22;
	mul.wide.s32 	%rd12, %r67, 4;
	add.s64 	%rd13, %rd1, %rd12;
	ld.global.nc.f32 	%f23, [%rd13];
	mad.lo.s32 	%r68, %r127, %r13, %r128;
	shl.b32 	%r69, %r68, 2;
	mov.u32 	%r70, buffer;
	add.s32 	%r71, %r70, %r69;
	st.shared.f32 	[%r71], %f23;
	add.s32 	%r72, %r65, 16;
	min.u32 	%r73, %r72, %r15;
	add.s32 	%r74, %r73, %r22;
	mul.wide.s32 	%rd14, %r74, 4;
	add.s64 	%rd15, %rd1, %rd14;
	ld.global.nc.f32 	%f24, [%rd15];
	st.shared.f32 	[%r71+64], %f24;
	add.s32 	%r75, %r65, 32;
	min.u32 	%r76, %r75, %r15;
	add.s32 	%r77, %r76, %r22;
	mul.wide.s32 	%rd16, %r77, 4;
	add.s64 	%rd17, %rd1, %rd16;
	ld.global.nc.f32 	%f25, [%rd17];
	st.shared.f32 	[%r71+128], %f25;
	add.s32 	%r78, %r65, 48;
	min.u32 	%r79, %r78, %r15;
	add.s32 	%r80, %r79, %r22;
	mul.wide.s32 	%rd18, %r80, 4;
	add.s64 	%rd19, %rd1, %rd18;
	ld.global.nc.f32 	%f26, [%rd19];
	st.shared.f32 	[%r71+192], %f26;
	add.s32 	%r128, %r128, 64;
	setp.lt.u32 	%p10, %r128, %r13;
	@%p10 bra 	$L__BB0_9;
$L__BB0_10:
	add.s32 	%r127, %r127, 8;
	setp.lt.u32 	%p11, %r127, %r10;
	@%p11 bra 	$L__BB0_3;
$L__BB0_11:
	bar.sync 	0;
	setp.lt.s32 	%p12, %r48, %r1;
	mov.f32 	%f161, 0f00000000;
	mov.f32 	%f160, %f161;
	@%p12 bra 	$L__BB0_19;
	add.s32 	%r31, %r48, %r5;
	add.s32 	%r32, %r9, 16;
	add.s32 	%r33, %r48, %r2;
	add.s32 	%r81, %r9, 1;
	and.b32  	%r34, %r81, -4;
	and.b32  	%r35, %r48, 1;
	mov.f32 	%f160, 0f00000000;
	mov.u32 	%r130, %r1;
	mov.f32 	%f161, %f160;
$L__BB0_13:
	setp.lt.u32 	%p13, %r9, 3;
	add.s32 	%r82, %r31, %r130;
	mad.lo.s32 	%r37, %r82, %r32, %r33;
	mul.lo.s32 	%r38, %r130, %r130;
	mov.u32 	%r132, %r1;
	@%p13 bra 	$L__BB0_16;
	mov.u32 	%r132, %r1;
$L__BB0_15:
	.pragma "nounroll";
	add.s32 	%r83, %r37, %r132;
	shl.b32 	%r84, %r83, 2;
	mov.u32 	%r85, buffer;
	add.s32 	%r86, %r85, %r84;
	ld.shared.f32 	%f29, [%r86];
	mul.lo.s32 	%r87, %r132, %r132;
	add.s32 	%r88, %r87, %r38;
	cvt.rn.f32.u32 	%f30, %r88;
	sub.f32 	%f31, %f29, %f1;
	mul.f32 	%f32, %f31, %f31;
	mul.f32 	%f33, %f19, %f32;
	fma.rn.f32 	%f34, %f18, %f30, %f33;
	fma.rn.f32 	%f35, %f34, 0f3BBB989D, 0f3F000000;
	cvt.sat.f32.f32 	%f36, %f35;
	mov.f32 	%f37, 0f4B400001;
	mov.f32 	%f38, 0f437C0000;
	fma.rm.f32 	%f39, %f36, %f38, %f37;
	add.f32 	%f40, %f39, 0fCB40007F;
	neg.f32 	%f41, %f40;
	fma.rn.f32 	%f42, %f34, 0f3FB8AA3B, %f41;
	fma.rn.f32 	%f43, %f34, 0f32A57060, %f42;
	mov.b32 	%r89, %f39;
	shl.b32 	%r90, %r89, 23;
	mov.b32 	%f44, %r90;
	ex2.approx.ftz.f32 	%f45, %f43;
	mul.f32 	%f46, %f45, %f44;
	fma.rn.f32 	%f47, %f29, %f46, %f161;
	add.f32 	%f48, %f160, %f46;
	add.s32 	%r91, %r87, %r132;
	add.s32 	%r92, %r132, %r91;
	ld.shared.f32 	%f49, [%r86+4];
	add.s32 	%r93, %r92, %r38;
	add.s32 	%r94, %r93, 1;
	cvt.rn.f32.u32 	%f50, %r94;
	sub.f32 	%f51, %f49, %f1;
	mul.f32 	%f52, %f51, %f51;
	mul.f32 	%f53, %f19, %f52;
	fma.rn.f32 	%f54, %f18, %f50, %f53;
	fma.rn.f32 	%f55, %f54, 0f3BBB989D, 0f3F000000;
	cvt.sat.f32.f32 	%f56, %f55;
	fma.rm.f32 	%f57, %f56, %f38, %f37;
	add.f32 	%f58, %f57, 0fCB40007F;
	neg.f32 	%f59, %f58;
	fma.rn.f32 	%f60, %f54, 0f3FB8AA3B, %f59;
	fma.rn.f32 	%f61, %f54, 0f32A57060, %f60;
	mov.b32 	%r95, %f57;
	shl.b32 	%r96, %r95, 23;
	mov.b32 	%f62, %r96;
	ex2.approx.ftz.f32 	%f63, %f61;
	mul.f32 	%f64, %f63, %f62;
	fma.rn.f32 	%f65, %f49, %f64, %f47;
	add.f32 	%f66, %f48, %f64;
	add.s32 	%r97, %r132, 2;
	ld.shared.f32 	%f67, [%r86+8];
	mad.lo.s32 	%r98, %r97, %r97, %r38;
	cvt.rn.f32.u32 	%f68, %r98;
	sub.f32 	%f69, %f67, %f1;
	mul.f32 	%f70, %f69, %f69;
	mul.f32 	%f71, %f19, %f70;
	fma.rn.f32 	%f72, %f18, %f68, %f71;
	fma.rn.f32 	%f73, %f72, 0f3BBB989D, 0f3F000000;
	cvt.sat.f32.f32 	%f74, %f73;
	fma.rm.f32 	%f75, %f74, %f38, %f37;
	add.f32 	%f76, %f75, 0fCB40007F;
	neg.f32 	%f77, %f76;
	fma.rn.f32 	%f78, %f72, 0f3FB8AA3B, %f77;
	fma.rn.f32 	%f79, %f72, 0f32A57060, %f78;
	mov.b32 	%r99, %f75;
	shl.b32 	%r100, %r99, 23;
	mov.b32 	%f80, %r100;
	ex2.approx.ftz.f32 	%f81, %f79;
	mul.f32 	%f82, %f81, %f80;
	fma.rn.f32 	%f83, %f67, %f82, %f65;
	add.f32 	%f84, %f66, %f82;
	add.s32 	%r101, %r132, 3;
	ld.shared.f32 	%f85, [%r86+12];
	mad.lo.s32 	%r102, %r101, %r101, %r38;
	cvt.rn.f32.u32 	%f86, %r102;
	sub.f32 	%f87, %f85, %f1;
	mul.f32 	%f88, %f87, %f87;
	mul.f32 	%f89, %f19, %f88;
	fma.rn.f32 	%f90, %f18, %f86, %f89;
	fma.rn.f32 	%f91, %f90, 0f3BBB989D, 0f3F000000;
	cvt.sat.f32.f32 	%f92, %f91;
	fma.rm.f32 	%f93, %f92, %f38, %f37;
	add.f32 	%f94, %f93, 0fCB40007F;
	neg.f32 	%f95, %f94;
	fma.rn.f32 	%f96, %f90, 0f3FB8AA3B, %f95;
	fma.rn.f32 	%f97, %f90, 0f32A57060, %f96;
	mov.b32 	%r103, %f93;
	shl.b32 	%r104, %r103, 23;
	mov.b32 	%f98, %r104;
	ex2.approx.ftz.f32 	%f99, %f97;
	mul.f32 	%f100, %f99, %f98;
	fma.rn.f32 	%f161, %f85, %f100, %f83;
	add.f32 	%f160, %f84, %f100;
	add.s32 	%r132, %r132, 4;
	add.s32 	%r105, %r132, %r48;
	setp.ne.s32 	%p14, %r105, %r34;
	@%p14 bra 	$L__BB0_15;
$L__BB0_16:
	setp.eq.s32 	%p15, %r35, 0;
	@%p15 bra 	$L__BB0_18;
	add.s32 	%r106, %r37, %r132;
	shl.b32 	%r107, %r106, 2;
	mov.u32 	%r108, buffer;
	add.s32 	%r109, %r108, %r107;
	ld.shared.f32 	%f101, [%r109];
	mul.lo.s32 	%r110, %r132, %r132;
	add.s32 	%r111, %r110, %r38;
	cvt.rn.f32.u32 	%f102, %r111;
	sub.f32 	%f103, %f101, %f1;
	mul.f32 	%f104, %f103, %f103;
	mul.f32 	%f105, %f19, %f104;
	fma.rn.f32 	%f106, %f18, %f102, %f105;
	fma.rn.f32 	%f107, %f106, 0f3BBB989D, 0f3F000000;
	cvt.sat.f32.f32 	%f108, %f107;
	mov.f32 	%f109, 0f4B400001;
	mov.f32 	%f110, 0f437C0000;
	fma.rm.f32 	%f111, %f108, %f110, %f109;
	add.f32 	%f112, %f111, 0fCB40007F;
	neg.f32 	%f113, %f112;
	fma.rn.f32 	%f114, %f106, 0f3FB8AA3B, %f113;
	fma.rn.f32 	%f115, %f106, 0f32A57060, %f114;
	mov.b32 	%r112, %f111;
	shl.b32 	%r113, %r112, 23;
	mov.b32 	%f116, %r113;
	ex2.approx.ftz.f32 	%f117, %f115;
	mul.f32 	%f118, %f117, %f116;
	fma.rn.f32 	%f119, %f101, %f118, %f161;
	add.f32 	%f120, %f160, %f118;
	add.s32 	%r114, %r110, %r132;
	add.s32 	%r115, %r132, %r114;
	ld.shared.f32 	%f121, [%r109+4];
	add.s32 	%r116, %r115, %r38;
	add.s32 	%r117, %r116, 1;
	cvt.rn.f32.u32 	%f122, %r117;
	sub.f32 	%f123, %f121, %f1;
	mul.f32 	%f124, %f123, %f123;
	mul.f32 	%f125, %f19, %f124;
	fma.rn.f32 	%f126, %f18, %f122, %f125;
	fma.rn.f32 	%f127, %f126, 0f3BBB989D, 0f3F000000;
	cvt.sat.f32.f32 	%f128, %f127;
	fma.rm.f32 	%f129, %f128, %f110, %f109;
	add.f32 	%f130, %f129, 0fCB40007F;
	neg.f32 	%f131, %f130;
	fma.rn.f32 	%f132, %f126, 0f3FB8AA3B, %f131;
	fma.rn.f32 	%f133, %f126, 0f32A57060, %f132;
	mov.b32 	%r118, %f129;
	shl.b32 	%r119, %r118, 23;
	mov.b32 	%f134, %r119;
	ex2.approx.ftz.f32 	%f135, %f133;
	mul.f32 	%f136, %f135, %f134;
	fma.rn.f32 	%f161, %f121, %f136, %f119;
	add.f32 	%f160, %f120, %f136;
	add.s32 	%r132, %r132, 2;
$L__BB0_18:
	add.s32 	%r120, %r37, %r132;
	shl.b32 	%r121, %r120, 2;
	mov.u32 	%r122, buffer;
	add.s32 	%r123, %r122, %r121;
	ld.shared.f32 	%f137, [%r123];
	mad.lo.s32 	%r124, %r132, %r132, %r38;
	cvt.rn.f32.u32 	%f138, %r124;
	sub.f32 	%f139, %f137, %f1;
	mul.f32 	%f140, %f139, %f139;
	mul.f32 	%f141, %f19, %f140;
	fma.rn.f32 	%f142, %f18, %f138, %f141;
	fma.rn.f32 	%f143, %f142, 0f3BBB989D, 0f3F000000;
	cvt.sat.f32.f32 	%f144, %f143;
	mov.f32 	%f145, 0f4B400001;
	mov.f32 	%f146, 0f437C0000;
	fma.rm.f32 	%f147, %f144, %f146, %f145;
	add.f32 	%f148, %f147, 0fCB40007F;
	neg.f32 	%f149, %f148;
	fma.rn.f32 	%f150, %f142, 0f3FB8AA3B, %f149;
	fma.rn.f32 	%f151, %f142, 0f32A57060, %f150;
	mov.b32 	%r125, %f147;
	shl.b32 	%r126, %r125, 23;
	mov.b32 	%f152, %r126;
	ex2.approx.ftz.f32 	%f153, %f151;
	mul.f32 	%f154, %f153, %f152;
	fma.rn.f32 	%f161, %f137, %f154, %f161;
	add.f32 	%f160, %f160, %f154;
	add.s32 	%r44, %r130, 1;
	setp.ne.s32 	%p16, %r130, %r48;
	mov.u32 	%r130, %r44;
	@%p16 bra 	$L__BB0_13;
$L__BB0_19:
	ld.param.u64 	%rd23, [_Z9bilateralILb1EEvPfPKfiiiffi_param_0];
	div.rn.f32 	%f155, %f161, %f160;
	cvta.to.global.u64 	%rd20, %rd23;
	mul.wide.s32 	%rd21, %r8, 4;
	add.s64 	%rd22, %rd20, %rd21;
	st.global.f32 	[%rd22], %f155;
$L__BB0_20:
	ret;

}
.entry _Z9bilateralILb0EEvPfPKfiiiffi(
	.param .u64 .ptr .align 1 _Z9bilateralILb0EEvPfPKfiiiffi_param_0,
	.param .u64 .ptr .align 1 _Z9bilateralILb0EEvPfPKfiiiffi_param_1,
	.param .u32 _Z9bilateralILb0EEvPfPKfiiiffi_param_2,
	.param .u32 _Z9bilateralILb0EEvPfPKfiiiffi_param_3,
	.param .u32 _Z9bilateralILb0EEvPfPKfiiiffi_param_4,
	.param .f32 _Z9bilateralILb0EEvPfPKfiiiffi_param_5,
	.param .f32 _Z9bilateralILb0EEvPfPKfiiiffi_param_6,
	.param .u32 _Z9bilateralILb0EEvPfPKfiiiffi_param_7
)
.maxntid 128
{
	.reg .pred 	%p<12>;
	.reg .b32 	%r<95>;
	.reg .b32 	%f<173>;
	.reg .b64 	%rd<15>;

	ld.param.u64 	%rd2, [_Z9bilateralILb0EEvPfPKfiiiffi_param_0];
	ld.param.u64 	%rd3, [_Z9bilateralILb0EEvPfPKfiiiffi_param_1];
	ld.param.u32 	%r28, [_Z9bilateralILb0EEvPfPKfiiiffi_param_2];
	ld.param.u32 	%r32, [_Z9bilateralILb0EEvPfPKfiiiffi_param_3];
	ld.param.u32 	%r30, [_Z9bilateralILb0EEvPfPKfiiiffi_param_4];
	ld.param.f32 	%f24, [_Z9bilateralILb0EEvPfPKfiiiffi_param_5];
	ld.param.f32 	%f25, [_Z9bilateralILb0EEvPfPKfiiiffi_param_6];
	ld.param.u32 	%r31, [_Z9bilateralILb0EEvPfPKfiiiffi_param_7];
	cvta.to.global.u64 	%rd1, %rd3;
	mov.u32 	%r33, %tid.x;
	mov.u32 	%r34, %ctaid.x;
	shl.b32 	%r35, %r34, 4;
	add.s32 	%r1, %r35, %r33;
	mov.u32 	%r36, %tid.y;
	mov.u32 	%r37, %ctaid.y;
	shl.b32 	%r38, %r37, 3;
	add.s32 	%r39, %r38, %r36;
	setp.ge.s32 	%p1, %r1, %r28;
	setp.ge.s32 	%p2, %r39, %r32;
	or.pred  	%p3, %p1, %p2;
	@%p3 bra 	$L__BB1_14;
	mad.lo.s32 	%r3, %r30, %r39, %r1;
	mul.wide.s32 	%rd4, %r3, 4;
	add.s64 	%rd5, %rd1, %rd4;
	ld.global.nc.f32 	%f1, [%rd5];
	sub.s32 	%r40, %r39, %r31;
	max.s32 	%r88, %r40, 0;
	add.s32 	%r41, %r31, %r39;
	add.s32 	%r42, %r32, -1;
	min.s32 	%r5, %r41, %r42;
	setp.gt.s32 	%p4, %r88, %r5;
	mov.f32 	%f169, 0f00000000;
	mov.f32 	%f170, %f169;
	@%p4 bra 	$L__BB1_13;
	sub.s32 	%r43, %r1, %r31;
	max.s32 	%r6, %r43, 0;
	add.s32 	%r44, %r31, %r1;
	add.s32 	%r45, %r28, -1;
	min.s32 	%r7, %r44, %r45;
	sub.s32 	%r46, %r7, %r6;
	add.s32 	%r47, %r46, 1;
	and.b32  	%r8, %r47, 3;
	and.b32  	%r9, %r47, 1;
	and.b32  	%r48, %r47, -4;
	neg.s32 	%r10, %r48;
	mov.f32 	%f170, 0f00000000;
	mov.f32 	%f169, %f170;
$L__BB1_3:
	mov.u32 	%r11, %r88;
	setp.lt.s32 	%p5, %r7, %r6;
	@%p5 bra 	$L__BB1_12;
	sub.s32 	%r49, %r7, %r6;
	setp.lt.u32 	%p6, %r49, 3;
	mul.lo.s32 	%r12, %r11, %r30;
	sub.s32 	%r50, %r39, %r11;
	mul.lo.s32 	%r13, %r50, %r50;
	mov.u32 	%r93, %r6;
	@%p6 bra 	$L__BB1_7;
	sub.s32 	%r51, %r1, %r6;
	add.s32 	%r91, %r51, -3;
	add.s32 	%r90, %r6, %r12;
	mov.u32 	%r89, %r10;
	mov.u32 	%r93, %r6;
$L__BB1_6:
	.pragma "nounroll";
	mul.wide.s32 	%rd6, %r90, 4;
	add.s64 	%rd7, %rd1, %rd6;
	ld.global.nc.f32 	%f29, [%rd7];
	add.s32 	%r52, %r91, 2;
	mul.lo.s32 	%r53, %r52, %r52;
	add.s32 	%r54, %r53, %r52;
	add.s32 	%r55, %r52, %r54;
	add.s32 	%r56, %r55, %r13;
	add.s32 	%r57, %r56, 1;
	cvt.rn.f32.u32 	%f30, %r57;
	sub.f32 	%f31, %f29, %f1;
	mul.f32 	%f32, %f31, %f31;
	mul.f32 	%f33, %f25, %f32;
	fma.rn.f32 	%f34, %f24, %f30, %f33;
	fma.rn.f32 	%f35, %f34, 0f3BBB989D, 0f3F000000;
	cvt.sat.f32.f32 	%f36, %f35;
	mov.f32 	%f37, 0f4B400001;
	mov.f32 	%f38, 0f437C0000;
	fma.rm.f32 	%f39, %f36, %f38, %f37;
	add.f32 	%f40, %f39, 0fCB40007F;
	neg.f32 	%f41, %f40;
	fma.rn.f32 	%f42, %f34, 0f3FB8AA3B, %f41;
	fma.rn.f32 	%f43, %f34, 0f32A57060, %f42;
	mov.b32 	%r58, %f39;
	shl.b32 	%r59, %r58, 23;
	mov.b32 	%f44, %r59;
	ex2.approx.ftz.f32 	%f45, %f43;
	mul.f32 	%f46, %f45, %f44;
	fma.rn.f32 	%f47, %f29, %f46, %f169;
	add.f32 	%f48, %f170, %f46;
	ld.global.nc.f32 	%f49, [%rd7+4];
	add.s32 	%r60, %r53, %r13;
	cvt.rn.f32.u32 	%f50, %r60;
	sub.f32 	%f51, %f49, %f1;
	mul.f32 	%f52, %f51, %f51;
	mul.f32 	%f53, %f25, %f52;
	fma.rn.f32 	%f54, %f24, %f50, %f53;
	fma.rn.f32 	%f55, %f54, 0f3BBB989D, 0f3F000000;
	cvt.sat.f32.f32 	%f56, %f55;
	fma.rm.f32 	%f57, %f56, %f38, %f37;
	add.f32 	%f58, %f57, 0fCB40007F;
	neg.f32 	%f59, %f58;
	fma.rn.f32 	%f60, %f54, 0f3FB8AA3B, %f59;
	fma.rn.f32 	%f61, %f54, 0f32A57060, %f60;
	mov.b32 	%r61, %f57;
	shl.b32 	%r62, %r61, 23;
	mov.b32 	%f62, %r62;
	ex2.approx.ftz.f32 	%f63, %f61;
	mul.f32 	%f64, %f63, %f62;
	fma.rn.f32 	%f65, %f49, %f64, %f47;
	add.f32 	%f66, %f48, %f64;
	ld.global.nc.f32 	%f67, [%rd7+8];
	mul.lo.s32 	%r63, %r91, %r91;
	add.s32 	%r64, %r63, %r91;
	add.s32 	%r65, %r91, %r64;
	add.s32 	%r66, %r65, %r13;
	add.s32 	%r67, %r66, 1;
	cvt.rn.f32.u32 	%f68, %r67;
	sub.f32 	%f69, %f67, %f1;
	mul.f32 	%f70, %f69, %f69;
	mul.f32 	%f71, %f25, %f70;
	fma.rn.f32 	%f72, %f24, %f68, %f71;
	fma.rn.f32 	%f73, %f72, 0f3BBB989D, 0f3F000000;
	cvt.sat.f32.f32 	%f74, %f73;
	fma.rm.f32 	%f75, %f74, %f38, %f37;
	add.f32 	%f76, %f75, 0fCB40007F;
	neg.f32 	%f77, %f76;
	fma.rn.f32 	%f78, %f72, 0f3FB8AA3B, %f77;
	fma.rn.f32 	%f79, %f72, 0f32A57060, %f78;
	mov.b32 	%r68, %f75;
	shl.b32 	%r69, %r68, 23;
	mov.b32 	%f80, %r69;
	ex2.approx.ftz.f32 	%f81, %f79;
	mul.f32 	%f82, %f81, %f80;
	fma.rn.f32 	%f83, %f67, %f82, %f65;
	add.f32 	%f84, %f66, %f82;
	ld.global.nc.f32 	%f85, [%rd7+12];
	add.s32 	%r70, %r63, %r13;
	cvt.rn.f32.u32 	%f86, %r70;
	sub.f32 	%f87, %f85, %f1;
	mul.f32 	%f88, %f87, %f87;
	mul.f32 	%f89, %f25, %f88;
	fma.rn.f32 	%f90, %f24, %f86, %f89;
	fma.rn.f32 	%f91, %f90, 0f3BBB989D, 0f3F000000;
	cvt.sat.f32.f32 	%f92, %f91;
	fma.rm.f32 	%f93, %f92, %f38, %f37;
	add.f32 	%f94, %f93, 0fCB40007F;
	neg.f32 	%f95, %f94;
	fma.rn.f32 	%f96, %f90, 0f3FB8AA3B, %f95;
	fma.rn.f32 	%f97, %f90, 0f32A57060, %f96;
	mov.b32 	%r71, %f93;
	shl.b32 	%r72, %r71, 23;
	mov.b32 	%f98, %r72;
	ex2.approx.ftz.f32 	%f99, %f97;
	mul.f32 	%f100, %f99, %f98;
	fma.rn.f32 	%f169, %f85, %f100, %f83;
	add.f32 	%f170, %f84, %f100;
	add.s32 	%r93, %r93, 4;
	add.s32 	%r91, %r91, -4;
	add.s32 	%r90, %r90, 4;
	add.s32 	%r89, %r89, 4;
	setp.ne.s32 	%p7, %r89, 0;
	@%p7 bra 	$L__BB1_6;
$L__BB1_7:
	setp.eq.s32 	%p8, %r8, 0;
	@%p8 bra 	$L__BB1_12;
	setp.eq.s32 	%p9, %r8, 1;
	@%p9 bra 	$L__BB1_10;
	add.s32 	%r73, %r93, %r12;
	mul.wide.s32 	%rd8, %r73, 4;
	add.s64 	%rd9, %rd1, %rd8;
	ld.global.nc.f32 	%f102, [%rd9];
	sub.s32 	%r74, %r1, %r93;
	mad.lo.s32 	%r75, %r74, %r74, %r13;
	cvt.rn.f32.u32 	%f103, %r75;
	sub.f32 	%f104, %f102, %f1;
	mul.f32 	%f105, %f104, %f104;
	mul.f32 	%f106, %f25, %f105;
	fma.rn.f32 	%f107, %f24, %f103, %f106;
	fma.rn.f32 	%f108, %f107, 0f3BBB989D, 0f3F000000;
	cvt.sat.f32.f32 	%f109, %f108;
	mov.f32 	%f110, 0f4B400001;
	mov.f32 	%f111, 0f437C0000;
	fma.rm.f32 	%f112, %f109, %f111, %f110;
	add.f32 	%f113, %f112, 0fCB40007F;
	neg.f32 	%f114, %f113;
	fma.rn.f32 	%f115, %f107, 0f3FB8AA3B, %f114;
	fma.rn.f32 	%f116, %f107, 0f32A57060, %f115;
	mov.b32 	%r76, %f112;
	shl.b32 	%r77, %r76, 23;
	mov.b32 	%f117, %r77;
	ex2.approx.ftz.f32 	%f118, %f116;
	mul.f32 	%f119, %f118, %f117;
	fma.rn.f32 	%f120, %f102, %f119, %f169;
	add.f32 	%f121, %f170, %f119;
	not.b32 	%r78, %r93;
	ld.global.nc.f32 	%f122, [%rd9+4];
	add.s32 	%r79, %r1, %r78;
	mad.lo.s32 	%r80, %r79, %r79, %r13;
	cvt.rn.f32.u32 	%f123, %r80;
	sub.f32 	%f124, %f122, %f1;
	mul.f32 	%f125, %f124, %f124;
	mul.f32 	%f126, %f25, %f125;
	fma.rn.f32 	%f127, %f24, %f123, %f126;
	fma.rn.f32 	%f128, %f127, 0f3BBB989D, 0f3F000000;
	cvt.sat.f32.f32 	%f129, %f128;
	fma.rm.f32 	%f130, %f129, %f111, %f110;
	add.f32 	%f131, %f130, 0fCB40007F;
	neg.f32 	%f132, %f131;
	fma.rn.f32 	%f133, %f127, 0f3FB8AA3B, %f132;
	fma.rn.f32 	%f134, %f127, 0f32A57060, %f133;
	mov.b32 	%r81, %f130;
	shl.b32 	%r82, %r81, 23;
	mov.b32 	%f135, %r82;
	ex2.approx.ftz.f32 	%f136, %f134;
	mul.f32 	%f137, %f136, %f135;
	fma.rn.f32 	%f169, %f122, %f137, %f120;
	add.f32 	%f170, %f121, %f137;
	add.s32 	%r93, %r93, 2;
$L__BB1_10:
	setp.eq.s32 	%p10, %r9, 0;
	@%p10 bra 	$L__BB1_12;
	add.s32 	%r83, %r93, %r12;
	mul.wide.s32 	%rd10, %r83, 4;
	add.s64 	%rd11, %rd1, %rd10;
	ld.global.nc.f32 	%f138, [%rd11];
	sub.s32 	%r84, %r1, %r93;
	mad.lo.s32 	%r85, %r84, %r84, %r13;
	cvt.rn.f32.u32 	%f139, %r85;
	sub.f32 	%f140, %f138, %f1;
	mul.f32 	%f141, %f140, %f140;
	mul.f32 	%f142, %f25, %f141;
	fma.rn.f32 	%f143, %f24, %f139, %f142;
	fma.rn.f32 	%f144, %f143, 0f3BBB989D, 0f3F000000;
	cvt.sat.f32.f32 	%f145, %f144;
	mov.f32 	%f146, 0f4B400001;
	mov.f32 	%f147, 0f437C0000;
	fma.rm.f32 	%f148, %f145, %f147, %f146;
	add.f32 	%f149, %f148, 0fCB40007F;
	neg.f32 	%f150, %f149;
	fma.rn.f32 	%f151, %f143, 0f3FB8AA3B, %f150;
	fma.rn.f32 	%f152, %f143, 0f32A57060, %f151;
	mov.b32 	%r86, %f148;
	shl.b32 	%r87, %r86, 23;
	mov.b32 	%f153, %r87;
	ex2.approx.ftz.f32 	%f154, %f152;
	mul.f32 	%f155, %f154, %f153;
	fma.rn.f32 	%f169, %f138, %f155, %f169;
	add.f32 	%f170, %f170, %f155;
$L__BB1_12:
	add.s32 	%r88, %r11, 1;
	setp.ne.s32 	%p11, %r11, %r5;
	@%p11 bra 	$L__BB1_3;
$L__BB1_13:
	div.rn.f32 	%f156, %f169, %f170;
	cvta.to.global.u64 	%rd12, %rd2;
	mul.wide.s32 	%rd13, %r3, 4;
	add.s64 	%rd14, %rd12, %rd13;
	st.global.f32 	[%rd14], %f156;
$L__BB1_14:
	ret;

}


// ===== COMPILED SASS (sm_100) =====

	.target	sm_100

	.elftype	@"ET_EXEC"


//--------------------- .note.nv.tkinfo           --------------------------
	.section	.note.nv.tkinfo,"",@"SHT_NOTE"
	.sectionflags	@"SHF_NOTE_NV_TKINFO"
	.tkinfo
        /*0018*/ 	.word	0x00000002
        /*0030*/ 	.string	""
        /*0030*/ 	.string	"ptxas"
        /*0030*/ 	.string	"Cuda compilation tools, release 13.0, V13.0.88"
        /*0030*/ 	.string	"Build cuda_13.0.r13.0/compiler.36424714_0"
        /*0030*/ 	.string	"-arch sm_100 -m 64 "



//--------------------- .note.nv.cuinfo           --------------------------
	.section	.note.nv.cuinfo,"",@"SHT_NOTE"
	.sectionflags	@"SHF_NOTE_NV_CUINFO"
        /*0018*/ 	.short	0x0002
        /*001a*/ 	.short	0x0064
        /*001c*/ 	.short	0x0082
	.zero		2


//--------------------- .nv.info                  --------------------------
	.section	.nv.info,"",@"SHT_CUDA_INFO"
	.align	4


	//----- nvinfo : EIATTR_REGCOUNT
	.align		4
        /*0000*/ 	.byte	0x04, 0x2f
        /*0002*/ 	.short	(.L_1 - .L_0)
	.align		4
.L_0:
        /*0004*/ 	.word	index@(_Z9bilateralILb1EEvPfPKfiiiffi)
        /*0008*/ 	.word	0x00000020


	//----- nvinfo : EIATTR_FRAME_SIZE
	.align		4
.L_1:
        /*000c*/ 	.byte	0x04, 0x11
        /*000e*/ 	.short	(.L_3 - .L_2)
	.align		4
.L_2:
        /*0010*/ 	.word	index@($__internal_1_$__cuda_sm3x_div_rn_noftz_f32_slowpath)
        /*0014*/ 	.word	0x00000000


	//----- nvinfo : EIATTR_FRAME_SIZE
	.align		4
.L_3:
        /*0018*/ 	.byte	0x04, 0x11
        /*001a*/ 	.short	(.L_5 - .L_4)
	.align		4
.L_4:
        /*001c*/ 	.word	index@(_Z9bilateralILb1EEvPfPKfiiiffi)
        /*0020*/ 	.word	0x00000000


	//----- nvinfo : EIATTR_REGCOUNT
	.align		4
.L_5:
        /*0024*/ 	.byte	0x04, 0x2f
        /*0026*/ 	.short	(.L_7 - .L_6)
	.align		4
.L_6:
        /*0028*/ 	.word	index@(_Z9bilateralILb0EEvPfPKfiiiffi)
        /*002c*/ 	.word	0x00000020


	//----- nvinfo : EIATTR_FRAME_SIZE
	.align		4
.L_7:
        /*0030*/ 	.byte	0x04, 0x11
        /*0032*/ 	.short	(.L_9 - .L_8)
	.align		4
.L_8:
        /*0034*/ 	.word	index@($__internal_0_$__cuda_sm3x_div_rn_noftz_f32_slowpath)
        /*0038*/ 	.word	0x00000000


	//----- nvinfo : EIATTR_FRAME_SIZE
	.align		4
.L_9:
        /*003c*/ 	.byte	0x04, 0x11
        /*003e*/ 	.short	(.L_11 - .L_10)
	.align		4
.L_10:
        /*0040*/ 	.word	index@(_Z9bilateralILb0EEvPfPKfiiiffi)
        /*0044*/ 	.word	0x00000000


	//----- nvinfo : EIATTR_MIN_STACK_SIZE
	.align		4
.L_11:
        /*0048*/ 	.byte	0x04, 0x12
        /*004a*/ 	.short	(.L_13 - .L_12)
	.align		4
.L_12:
        /*004c*/ 	.word	index@(_Z9bilateralILb0EEvPfPKfiiiffi)
        /*0050*/ 	.word	0x00000000


	//----- nvinfo : EIATTR_MIN_STACK_SIZE
	.align		4
.L_13:
        /*0054*/ 	.byte	0x04, 0x12
        /*0056*/ 	.short	(.L_15 - .L_14)
	.align		4
.L_14:
        /*0058*/ 	.word	index@(_Z9bilateralILb1EEvPfPKfiiiffi)
        /*005c*/ 	.word	0x00000000
.L_15:


//--------------------- .nv.compat                --------------------------
	.section	.nv.compat,"",@"SHT_CUDA_COMPAT_INFO"
	.align	4
        /*0000*/ 	.byte	0x02, 0x09, 0x00, 0x00, 0x02, 0x02, 0x01, 0x00, 0x02, 0x05, 0x05, 0x00, 0x03, 0x07, 0x01, 0x01
        /*0010*/ 	.byte	0x02, 0x03, 0x00, 0x00, 0x02, 0x06, 0x01, 0x00, 0x04, 0x0b, 0x08, 0x00, 0x01, 0x00, 0x00, 0x00
        /*0020*/ 	.byte	0x00, 0x00, 0x00, 0x00


//--------------------- .nv.info._Z9bilateralILb0EEvPfPKfiiiffi --------------------------
	.section	.nv.info._Z9bilateralILb0EEvPfPKfiiiffi,"",@"SHT_CUDA_INFO"
	.sectionflags	@""
	.align	4


	//----- nvinfo : EIATTR_CUDA_API_VERSION
	.align		4
        /*0000*/ 	.byte	0x04, 0x37
        /*0002*/ 	.short	(.L_17 - .L_16)
.L_16:
        /*0004*/ 	.word	0x00000082


	//----- nvinfo : EIATTR_KPARAM_INFO
	.align		4
.L_17:
        /*0008*/ 	.byte	0x04, 0x17
        /*000a*/ 	.short	(.L_19 - .L_18)
.L_18:
        /*000c*/ 	.word	0x00000000
        /*0010*/ 	.short	0x0007
        /*0012*/ 	.short	0x0024
        /*0014*/ 	.byte	0x00, 0xf0, 0x11, 0x00


	//----- nvinfo : EIATTR_KPARAM_INFO
	.align		4
.L_19:
        /*0018*/ 	.byte	0x04, 0x17
        /*001a*/ 	.short	(.L_21 - .L_20)
.L_20:
        /*001c*/ 	.word	0x00000000
        /*0020*/ 	.short	0x0006
        /*0022*/ 	.short	0x0020
        /*0024*/ 	.byte	0x00, 0xf0, 0x11, 0x00


	//----- nvinfo : EIATTR_KPARAM_INFO
	.align		4
.L_21:
        /*0028*/ 	.byte	0x04, 0x17
        /*002a*/ 	.short	(.L_23 - .L_22)
.L_22:
        /*002c*/ 	.word	0x00000000
        /*0030*/ 	.short	0x0005
        /*0032*/ 	.short	0x001c
        /*0034*/ 	.byte	0x00, 0xf0, 0x11, 0x00


	//----- nvinfo : EIATTR_KPARAM_INFO
	.align		4
.L_23:
        /*0038*/ 	.byte	0x04, 0x17
        /*003a*/ 	.short	(.L_25 - .L_24)
.L_24:
        /*003c*/ 	.word	0x00000000
        /*0040*/ 	.short	0x0004
        /*0042*/ 	.short	0x0018
        /*0044*/ 	.byte	0x00, 0xf0, 0x11, 0x00


	//----- nvinfo : EIATTR_KPARAM_INFO
	.align		4
.L_25:
        /*0048*/ 	.byte	0x04, 0x17
        /*004a*/ 	.short	(.L_27 - .L_26)
.L_26:
        /*004c*/ 	.word	0x00000000
        /*0050*/ 	.short	0x0003
        /*0052*/ 	.short	0x0014
        /*0054*/ 	.byte	0x00, 0xf0, 0x11, 0x00


	//----- nvinfo : EIATTR_KPARAM_INFO
	.align		4
.L_27:
        /*0058*/ 	.byte	0x04, 0x17
        /*005a*/ 	.short	(.L_29 - .L_28)
.L_28:
        /*005c*/ 	.word	0x00000000
        /*0060*/ 	.short	0x0002
        /*0062*/ 	.short	0x0010
        /*0064*/ 	.byte	0x00, 0xf0, 0x11, 0x00


	//----- nvinfo : EIATTR_KPARAM_INFO
	.align		4
.L_29:
        /*0068*/ 	.byte	0x04, 0x17
        /*006a*/ 	.short	(.L_31 - .L_30)
.L_30:
        /*006c*/ 	.word	0x00000000
        /*0070*/ 	.short	0x0001
        /*0072*/ 	.short	0x0008
        /*0074*/ 	.byte	0x00, 0xf5, 0x21, 0x00


	//----- nvinfo : EIATTR_KPARAM_INFO
	.align		4
.L_31:
        /*0078*/ 	.byte	0x04, 0x17
        /*007a*/ 	.short	(.L_33 - .L_32)
.L_32:
        /*007c*/ 	.word	0x00000000
        /*0080*/ 	.short	0x0000
        /*0082*/ 	.short	0x0000
        /*0084*/ 	.byte	0x00, 0xf5, 0x21, 0x00


	//----- nvinfo : EIATTR_SPARSE_MMA_MASK
	.align		4
.L_33:
        /*0088*/ 	.byte	0x03, 0x50
        /*008a*/ 	.short	0x0000


	//----- nvinfo : EIATTR_MAXREG_COUNT
	.align		4
        /*008c*/ 	.byte	0x03, 0x1b
        /*008e*/ 	.short	0x00ff


	//----- nvinfo : EIATTR_MERCURY_ISA_VERSION
	.align		4
        /*0090*/ 	.byte	0x03, 0x5f
        /*0092*/ 	.short	0x0101


	//----- nvinfo : EIATTR_VRC_CTA_INIT_COUNT
	.align		4
        /*0094*/ 	.byte	0x02, 0x4a
	.zero		1
	.zero		1


	//----- nvinfo : EIATTR_EXIT_INSTR_OFFSETS
	.align		4
        /*0098*/ 	.byte	0x04, 0x1c
        /*009a*/ 	.short	(.L_35 - .L_34)


	//   ....[0]....
.L_34:
        /*009c*/ 	.word	0x000000a0


	//   ....[1]....
        /*00a0*/ 	.word	0x00000ec0


	//----- nvinfo : EIATTR_MAX_THREADS
	.align		4
.L_35:
        /*00a4*/ 	.byte	0x04, 0x05
        /*00a6*/ 	.short	(.L_37 - .L_36)
.L_36:
        /*00a8*/ 	.word	0x00000080
        /*00ac*/ 	.word	0x00000001
        /*00b0*/ 	.word	0x00000001


	//----- nvinfo : EIATTR_CRS_STACK_SIZE
	.align		4
.L_37:
        /*00b4*/ 	.byte	0x04, 0x1e
        /*00b6*/ 	.short	(.L_39 - .L_38)
.L_38:
        /*00b8*/ 	.word	0x00000000


	//----- nvinfo : EIATTR_CBANK_PARAM_SIZE
	.align		4
.L_39:
        /*00bc*/ 	.byte	0x03, 0x19
        /*00be*/ 	.short	0x0028


	//----- nvinfo : EIATTR_PARAM_CBANK
	.align		4
        /*00c0*/ 	.byte	0x04, 0x0a
        /*00c2*/ 	.short	(.L_41 - .L_40)
	.align		4
.L_40:
        /*00c4*/ 	.word	index@(.nv.constant0._Z9bilateralILb0EEvPfPKfiiiffi)
        /*00c8*/ 	.short	0x0380
        /*00ca*/ 	.short	0x0028


	//----- nvinfo : EIATTR_SW_WAR
	.align		4
.L_41:
        /*00cc*/ 	.byte	0x04, 0x36
        /*00ce*/ 	.short	(.L_43 - .L_42)
.L_42:
        /*00d0*/ 	.word	0x00000008
.L_43:


//--------------------- .nv.info._Z9bilateralILb1EEvPfPKfiiiffi --------------------------
	.section	.nv.info._Z9bilateralILb1EEvPfPKfiiiffi,"",@"SHT_CUDA_INFO"
	.sectionflags	@""
	.align	4


	//----- nvinfo : EIATTR_CUDA_API_VERSION
	.align		4
        /*0000*/ 	.byte	0x04, 0x37
        /*0002*/ 	.short	(.L_45 - .L_44)
.L_44:
        /*0004*/ 	.word	0x00000082


	//----- nvinfo : EIATTR_KPARAM_INFO
	.align		4
.L_45:
        /*0008*/ 	.byte	0x04, 0x17
        /*000a*/ 	.short	(.L_47 - .L_46)
.L_46:
        /*000c*/ 	.word	0x00000000
        /*0010*/ 	.short	0x0007
        /*0012*/ 	.short	0x0024
        /*0014*/ 	.byte	0x00, 0xf0, 0x11, 0x00


	//----- nvinfo : EIATTR_KPARAM_INFO
	.align		4
.L_47:
        /*0018*/ 	.byte	0x04, 0x17
        /*001a*/ 	.short	(.L_49 - .L_48)
.L_48:
        /*001c*/ 	.word	0x00000000
        /*0020*/ 	.short	0x0006
        /*0022*/ 	.short	0x0020
        /*0024*/ 	.byte	0x00, 0xf0, 0x11, 0x00


	//----- nvinfo : EIATTR_KPARAM_INFO
	.align		4
.L_49:
        /*0028*/ 	.byte	0x04, 0x17
        /*002a*/ 	.short	(.L_51 - .L_50)
.L_50:
        /*002c*/ 	.word	0x00000000
        /*0030*/ 	.short	0x0005
        /*0032*/ 	.short	0x001c
        /*0034*/ 	.byte	0x00, 0xf0, 0x11, 0x00


	//----- nvinfo : EIATTR_KPARAM_INFO
	.align		4
.L_51:
        /*0038*/ 	.byte	0x04, 0x17
        /*003a*/ 	.short	(.L_53 - .L_52)
.L_52:
        /*003c*/ 	.word	0x00000000
        /*0040*/ 	.short	0x0004
        /*0042*/ 	.short	0x0018
        /*0044*/ 	.byte	0x00, 0xf0, 0x11, 0x00


	//----- nvinfo : EIATTR_KPARAM_INFO
	.align		4
.L_53:
        /*0048*/ 	.byte	0x04, 0x17
        /*004a*/ 	.short	(.L_55 - .L_54)
.L_54:
        /*004c*/ 	.word	0x00000000
        /*0050*/ 	.short	0x0003
        /*0052*/ 	.short	0x0014
        /*0054*/ 	.byte	0x00, 0xf0, 0x11, 0x00


	//----- nvinfo : EIATTR_KPARAM_INFO
	.align		4
.L_55:
        /*0058*/ 	.byte	0x04, 0x17
        /*005a*/ 	.short	(.L_57 - .L_56)
.L_56:
        /*005c*/ 	.word	0x00000000
        /*0060*/ 	.short	0x0002
        /*0062*/ 	.short	0x0010
        /*0064*/ 	.byte	0x00, 0xf0, 0x11, 0x00


	//----- nvinfo : EIATTR_KPARAM_INFO
	.align		4
.L_57:
        /*0068*/ 	.byte	0x04, 0x17
        /*006a*/ 	.short	(.L_59 - .L_58)
.L_58:
        /*006c*/ 	.word	0x00000000
        /*0070*/ 	.short	0x0001
        /*0072*/ 	.short	0x0008
        /*0074*/ 	.byte	0x00, 0xf5, 0x21, 0x00


	//----- nvinfo : EIATTR_KPARAM_INFO
	.align		4
.L_59:
        /*0078*/ 	.byte	0x04, 0x17
        /*007a*/ 	.short	(.L_61 - .L_60)
.L_60:
        /*007c*/ 	.word	0x00000000
        /*0080*/ 	.short	0x0000
        /*0082*/ 	.short	0x0000
        /*0084*/ 	.byte	0x00, 0xf5, 0x21, 0x00


	//----- nvinfo : EIATTR_SPARSE_MMA_MASK
	.align		4
.L_61:
        /*0088*/ 	.byte	0x03, 0x50
        /*008a*/ 	.short	0x0000


	//----- nvinfo : EIATTR_MAXREG_COUNT
	.align		4
        /*008c*/ 	.byte	0x03, 0x1b
        /*008e*/ 	.short	0x00ff


	//----- nvinfo : EIATTR_NUM_BARRIERS
	.align		4
        /*0090*/ 	.byte	0x02, 0x4c
        /*0092*/ 	.byte	0x01
	.zero		1


	//----- nvinfo : EIATTR_MERCURY_ISA_VERSION
	.align		4
        /*0094*/ 	.byte	0x03, 0x5f
        /*0096*/ 	.short	0x0101


	//----- nvinfo : EIATTR_VRC_CTA_INIT_COUNT
	.align		4
        /*0098*/ 	.byte	0x02, 0x4a
	.zero		1
	.zero		1


	//----- nvinfo : EIATTR_EXIT_INSTR_OFFSETS
	.align		4
        /*009c*/ 	.byte	0x04, 0x1c
        /*009e*/ 	.short	(.L_63 - .L_62)


	//   ....[0]....
.L_62:
        /*00a0*/ 	.word	0x000000a0


	//   ....[1]....
        /*00a4*/ 	.word	0x00001fe0


	//----- nvinfo : EIATTR_MAX_THREADS
	.align		4
.L_63:
        /*00a8*/ 	.byte	0x04, 0x05
        /*00aa*/ 	.short	(.L_65 - .L_64)
.L_64:
        /*00ac*/ 	.word	0x00000080
        /*00b0*/ 	.word	0x00000001
        /*00b4*/ 	.word	0x00000001


	//----- nvinfo : EIATTR_CRS_STACK_SIZE
	.align		4
.L_65:
        /*00b8*/ 	.byte	0x04, 0x1e
        /*00ba*/ 	.short	(.L_67 - .L_66)
.L_66:
        /*00bc*/ 	.word	0x00000000


	//----- nvinfo : EIATTR_CBANK_PARAM_SIZE
	.align		4
.L_67:
        /*00c0*/ 	.byte	0x03, 0x19
        /*00c2*/ 	.short	0x0028


	//----- nvinfo : EIATTR_PARAM_CBANK
	.align		4
        /*00c4*/ 	.byte	0x04, 0x0a
        /*00c6*/ 	.short	(.L_69 - .L_68)
	.align		4
.L_68:
        /*00c8*/ 	.word	index@(.nv.constant0._Z9bilateralILb1EEvPfPKfiiiffi)
        /*00cc*/ 	.short	0x0380
        /*00ce*/ 	.short	0x0028


	//----- nvinfo : EIATTR_SW_WAR
	.align		4
.L_69:
        /*00d0*/ 	.byte	0x04, 0x36
        /*00d2*/ 	.short	(.L_71 - .L_70)
.L_70:
        /*00d4*/ 	.word	0x00000008
.L_71:


//--------------------- .nv.callgraph             --------------------------
	.section	.nv.callgraph,"",@"SHT_CUDA_CALLGRAPH"
	.align	4
	.sectionentsize	8
	.align		4
        /*0000*/ 	.word	0x00000000
	.align		4
        /*0004*/ 	.word	0xffffffff
	.align		4
        /*0008*/ 	.word	0x00000000
	.align		4
        /*000c*/ 	.word	0xfffffffe
	.align		4
        /*0010*/ 	.word	0x00000000
	.align		4
        /*0014*/ 	.word	0xfffffffd
	.align		4
        /*0018*/ 	.word	0x00000000
	.align		4
        /*001c*/ 	.word	0xfffffffc


//--------------------- .text._Z9bilateralILb0EEvPfPKfiiiffi --------------------------
	.section	.text._Z9bilateralILb0EEvPfPKfiiiffi,"ax",@progbits
	.align	128
.text._Z9bilateralILb0EEvPfPKfiiiffi:
        .type           _Z9bilateralILb0EEvPfPKfiiiffi,@function
        .size           _Z9bilateralILb0EEvPfPKfiiiffi,(.L_x_57 - _Z9bilateralILb0EEvPfPKfiiiffi)
        .other          _Z9bilateralILb0EEvPfPKfiiiffi,@"STO_CUDA_ENTRY STV_DEFAULT"
_Z9bilateralILb0EEvPfPKfiiiffi:
[----:B------:R-:W-:Y:S01]  /*0000*/  LDC R1, c[0x0][0x37c] ;  /* 0x0000df00ff017b82 */ /* 0x000fe20000000800 */
[----:B------:R-:W0:Y:S01]  /*0010*/  S2R R17, SR_TID.Y ;  /* 0x0000000000117919 */ /* 0x000e220000002200 */
[----:B------:R-:W1:Y:S01]  /*0020*/  LDCU.64 UR8, c[0x0][0x390] ;  /* 0x00007200ff0877ac */ /* 0x000e620008000a00 */
[----:B------:R-:W0:Y:S01]  /*0030*/  S2R R0, SR_CTAID.Y ;  /* 0x0000000000007919 */ /* 0x000e220000002600 */
[----:B------:R-:W2:Y:S01]  /*0040*/  S2R R16, SR_TID.X ;  /* 0x0000000000107919 */ /* 0x000ea20000002100 */
[----:B------:R-:W2:Y:S01]  /*0050*/  S2R R3, SR_CTAID.X ;  /* 0x0000000000037919 */ /* 0x000ea20000002500 */
[----:B0-----:R-:W-:-:S04]  /*0060*/  LEA R17, R0, R17, 0x3 ;  /* 0x0000001100117211 */ /* 0x001fc800078e18ff */
[----:B-1----:R-:W-:Y:S02]  /*0070*/  ISETP.GE.AND P0, PT, R17, UR9, PT ;  /* 0x0000000911007c0c */ /* 0x002fe4000bf06270 */
[----:B--2---:R-:W-:-:S04]  /*0080*/  LEA R16, R3, R16, 0x4 ;  /* 0x0000001003107211 */ /* 0x004fc800078e20ff */
[----:B------:R-:W-:-:S13]  /*0090*/  ISETP.GE.OR P0, PT, R16, UR8, P0 ;  /* 0x0000000810007c0c */ /* 0x000fda0008706670 */
[----:B------:R-:W-:Y:S05]  /*00a0*/  @P0 EXIT ;  /* 0x000000000000094d */ /* 0x000fea0003800000 */
[----:B------:R-:W0:Y:S01]  /*00b0*/  LDC R12, c[0x0][0x3a4] ;  /* 0x0000e900ff0c7b82 */ /* 0x000e220000000800 */
[----:B------:R-:W-:Y:S01]  /*00c0*/  UIADD3 UR4, UPT, UPT, UR9, -0x1, URZ ;  /* 0xffffffff09047890 */ /* 0x000fe2000fffe0ff */
[----:B------:R-:W-:Y:S01]  /*00d0*/  BSSY.RECONVERGENT B1, `(.L_x_0) ;  /* 0x00000cd000017945 */ /* 0x000fe20003800200 */
[----:B------:R-:W1:Y:S01]  /*00e0*/  LDCU UR5, c[0x0][0x398] ;  /* 0x00007300ff0577ac */ /* 0x000e620008000800 */
[----:B------:R-:W-:Y:S01]  /*00f0*/  HFMA2 R6, -RZ, RZ, 0, 0 ;  /* 0x00000000ff067431 */ /* 0x000fe200000001ff */
[----:B------:R-:W-:Y:S01]  /*0100*/  MOV R3, RZ ;  /* 0x000000ff00037202 */ /* 0x000fe20000000f00 */
[----:B------:R-:W2:Y:S01]  /*0110*/  LDCU.64 UR6, c[0x0][0x358] ;  /* 0x00006b00ff0677ac */ /* 0x000ea20008000a00 */
[----:B------:R-:W3:Y:S01]  /*0120*/  LDCU UR9, c[0x0][0x3a0] ;  /* 0x00007400ff0977ac */ /* 0x000ee20008000800 */
[----:B------:R-:W4:Y:S01]  /*0130*/  LDCU UR10, c[0x0][0x39c] ;  /* 0x00007380ff0a77ac */ /* 0x000f220008000800 */
[C---:B-1----:R-:W-:Y:S01]  /*0140*/  IMAD R2, R17.reuse, UR5, R16 ;  /* 0x0000000511027c24 */ /* 0x042fe2000f8e0210 */
[----:B0-----:R-:W-:-:S02]  /*0150*/  VIADDMNMX R10, R17, -R12, RZ, !PT ;  /* 0x8000000c110a7246 */ /* 0x001fc400078001ff */
[----:B------:R-:W-:-:S04]  /*0160*/  VIADDMNMX R15, R17, R12, UR4, PT ;  /* 0x00000004110f7e46 */ /* 0x000fc8000b80010c */
[----:B------:R-:W-:-:S13]  /*0170*/  ISETP.GT.AND P0, PT, R10, R15, PT ;  /* 0x0000000f0a00720c */ /* 0x000fda0003f04270 */
[----:B--234-:R-:W-:Y:S05]  /*0180*/  @P0 BRA `(.L_x_1) ;  /* 0x0000000c00040947 */ /* 0x01cfea0003800000 */
[----:B------:R-:W0:Y:S02]  /*0190*/  LDC.64 R4, c[0x0][0x388] ;  /* 0x0000e200ff047b82 */ /* 0x000e240000000a00 */
[----:B0-----:R-:W-:-:S05]  /*01a0*/  IMAD.WIDE R4, R2, 0x4, R4 ;  /* 0x0000000402047825 */ /* 0x001fca00078e0204 */
[----:B------:R0:W5:Y:S01]  /*01b0*/  LDG.E.CONSTANT R14, desc[UR6][R4.64] ;  /* 0x00000006040e7981 */ /* 0x000162000c1e9900 */
[----:B------:R-:W-:Y:S01]  /*01c0*/  UIADD3 UR4, UPT, UPT, UR8, -0x1, URZ ;  /* 0xffffffff08047890 */ /* 0x000fe2000fffe0ff */
[CC--:B------:R-:W-:Y:S02]  /*01d0*/  VIADDMNMX R13, R16.reuse, -R12.reuse, RZ, !PT ;  /* 0x8000000c100d7246 */ /* 0x0c0fe400078001ff */
[----:B------:R-:W-:Y:S02]  /*01e0*/  MOV R3, RZ ;  /* 0x000000ff00037202 */ /* 0x000fe40000000f00 */
[----:B------:R-:W-:Y:S02]  /*01f0*/  MOV R6, RZ ;  /* 0x000000ff00067202 */ /* 0x000fe40000000f00 */
[----:B------:R-:W-:-:S04]  /*0200*/  VIADDMNMX R12, R16, R12, UR4, PT ;  /* 0x00000004100c7e46 */ /* 0x000fc8000b80010c */
[----:B------:R-:W-:-:S04]  /*0210*/  IADD3 R11, PT, PT, R12, 0x1, -R13 ;  /* 0x000000010c0b7810 */ /* 0x000fc80007ffe80d */
[C---:B------:R-:W-:Y:S02]  /*0220*/  LOP3.LUT R8, R11.reuse, 0xfffffffc, RZ, 0xc0, !PT ;  /* 0xfffffffc0b087812 */ /* 0x040fe400078ec0ff */
[----:B------:R-:W-:Y:S02]  /*0230*/  LOP3.LUT R9, R11, 0x3, RZ, 0xc0, !PT ;  /* 0x000000030b097812 */ /* 0x000fe400078ec0ff */
[----:B0-----:R-:W-:-:S07]  /*0240*/  IADD3 R8, PT, PT, -R8, RZ, RZ ;  /* 0x000000ff08087210 */ /* 0x001fce0007ffe1ff */
.L_x_9:
[----:B------:R-:W-:Y:S01]  /*0250*/  ISETP.GE.AND P0, PT, R12, R13, PT ;  /* 0x0000000d0c00720c */ /* 0x000fe20003f06270 */
[----:B------:R-:W-:-:S12]  /*0260*/  BSSY.RECONVERGENT B0, `(.L_x_2) ;  /* 0x00000b0000007945 */ /* 0x000fd80003800200 */
[----:B------:R-:W-:Y:S05]  /*0270*/  @!P0 BRA `(.L_x_3) ;  /* 0x0000000800b88947 */ /* 0x000fea0003800000 */
[----:B------:R-:W-:Y:S01]  /*0280*/  IADD3 R0, PT, PT, -R13, R12, RZ ;  /* 0x0000000c0d007210 */ /* 0x000fe20007ffe1ff */
[----:B------:R-:W-:Y:S01]  /*0290*/  BSSY.RECONVERGENT B2, `(.L_x_4) ;  /* 0x000005f000027945 */ /* 0x000fe20003800200 */
[----:B------:R-:W-:Y:S02]  /*02a0*/  ISETP.NE.AND P1, PT, R9, RZ, PT ;  /* 0x000000ff0900720c */ /* 0x000fe40003f25270 */
[----:B------:R-:W-:Y:S02]  /*02b0*/  ISETP.GE.U32.AND P0, PT, R0, 0x3, PT ;  /* 0x000000030000780c */ /* 0x000fe40003f06070 */
[----:B------:R-:W-:Y:S02]  /*02c0*/  IADD3 R0, PT, PT, R17, -R10, RZ ;  /* 0x8000000a11007210 */ /* 0x000fe40007ffe0ff */
[----:B------:R-:W-:-:S03]  /*02d0*/  MOV R7, R13 ;  /* 0x0000000d00077202 */ /* 0x000fc60000000f00 */
[----:B------:R-:W-:-:S06]  /*02e0*/  IMAD R0, R0, R0, RZ ;  /* 0x0000000000007224 */ /* 0x000fcc00078e02ff */
[----:B------:R-:W-:Y:S05]  /*02f0*/  @!P0 BRA `(.L_x_5) ;  /* 0x0000000400608947 */ /* 0x000fea0003800000 */
[----:B------:R-:W0:Y:S01]  /*0300*/  LDCU UR4, c[0x0][0x398] ;  /* 0x00007300ff0477ac */ /* 0x000e220008000800 */
[--C-:B------:R-:W-:Y:S01]  /*0310*/  IADD3 R19, PT, PT, R16, -0x3, -R13.reuse ;  /* 0xfffffffd10137810 */ /* 0x100fe20007ffe80d */
[----:B------:R-:W-:Y:S01]  /*0320*/  IMAD.MOV.U32 R18, RZ, RZ, R8 ;  /* 0x000000ffff127224 */ /* 0x000fe200078e0008 */
[----:B------:R-:W-:Y:S01]  /*0330*/  MOV R7, R13 ;  /* 0x0000000d00077202 */ /* 0x000fe20000000f00 */
[----:B0-----:R-:W-:-:S07]  /*0340*/  IMAD R21, R10, UR4, R13 ;  /* 0x000000040a157c24 */ /* 0x001fce000f8e020d */
.L_x_6:
[----:B------:R-:W0:Y:S02]  /*0350*/  LDC.64 R4, c[0x0][0x388] ;  /* 0x0000e200ff047b82 */ /* 0x000e240000000a00 */
[----:B0-----:R-:W-:-:S05]  /*0360*/  IMAD.WIDE R4, R21, 0x4, R4 ;  /* 0x0000000415047825 */ /* 0x001fca00078e0204 */
[----:B------:R-:W2:Y:S01]  /*0370*/  LDG.E.CONSTANT R27, desc[UR6][R4.64] ;  /* 0x00000006041b7981 */ /* 0x000ea2000c1e9900 */
[----:B------:R-:W-:-:S05]  /*0380*/  IADD3 R25, PT, PT, R19, 0x2, RZ ;  /* 0x0000000213197810 */ /* 0x000fca0007ffe0ff */
[----:B------:R-:W-:-:S05]  /*0390*/  IMAD R20, R25, R25, R25 ;  /* 0x0000001919147224 */ /* 0x000fca00078e0219 */
[----:B------:R-:W-:-:S04]  /*03a0*/  IADD3 R20, PT, PT, R0, R25, R20 ;  /* 0x0000001900147210 */ /* 0x000fc80007ffe014 */
[----:B------:R-:W-:-:S04]  /*03b0*/  IADD3 R20, PT, PT, R20, 0x1, RZ ;  /* 0x0000000114147810 */ /* 0x000fc80007ffe0ff */
[----:B------:R-:W-:Y:S01]  /*03c0*/  I2FP.F32.U32 R20, R20 ;  /* 0x0000001400147245 */ /* 0x000fe20000201000 */
[----:B--2--5:R-:W-:-:S04]  /*03d0*/  FADD R22, -R14, R27 ;  /* 0x0000001b0e167221 */ /* 0x024fc80000000100 */
[----:B------:R-:W-:-:S04]  /*03e0*/  FMUL R22, R22, R22 ;  /* 0x0000001616167220 */ /* 0x000fc80000400000 */
[----:B------:R-:W-:Y:S01]  /*03f0*/  FMUL R23, R22, UR9 ;  /* 0x0000000916177c20 */ /* 0x000fe20008400000 */
[----:B------:R-:W-:-:S03]  /*0400*/  MOV R22, 0x437c0000 ;  /* 0x437c000000167802 */ /* 0x000fc60000000f00 */
[----:B------:R-:W-:Y:S01]  /*0410*/  FFMA R23, R20, UR10, R23 ;  /* 0x0000000a14177c23 */ /* 0x000fe20008000017 */
[----:B------:R-:W-:-:S05]  /*0420*/  HFMA2 R20, -RZ, RZ, 0.96630859375, -0.0022525787353515625 ;  /* 0x3bbb989dff147431 */ /* 0x000fca00000001ff */
[----:B------:R-:W-:-:S04]  /*0430*/  FFMA.SAT R29, R23, R20, 0.5 ;  /* 0x3f000000171d7423 */ /* 0x000fc80000002014 */
[----:B------:R-:W-:-:S04]  /*0440*/  FFMA.RM R24, R29, R22, 12582913 ;  /* 0x4b4000011d187423 */ /* 0x000fc80000004016 */
[----:B------:R-:W-:-:S04]  /*0450*/  FADD R26, R24, -12583039 ;  /* 0xcb40007f181a7421 */ /* 0x000fc80000000000 */
[----:B------:R-:W-:-:S04]  /*0460*/  FFMA R26, R23, 1.4426950216293334961, -R26 ;  /* 0x3fb8aa3b171a7823 */ /* 0x000fc8000000081a */
[----:B------:R-:W-:Y:S02]  /*0470*/  FFMA R26, R23, 1.925963033500011079e-08, R26 ;  /* 0x32a57060171a7823 */ /* 0x000fe4000000001a */
[----:B------:R-:W2:Y:S01]  /*0480*/  LDG.E.CONSTANT R23, desc[UR6][R4.64+0x4] ;  /* 0x0000040604177981 */ /* 0x000ea2000c1e9900 */
[----:B------:R-:W-:Y:S01]  /*0490*/  SHF.L.U32 R24, R24, 0x17, RZ ;  /* 0x0000001718187819 */ /* 0x000fe200000006ff */
[----:B------:R-:W0:Y:S01]  /*04a0*/  MUFU.EX2 R29, R26 ;  /* 0x0000001a001d7308 */ /* 0x000e220000000800 */
[----:B------:R-:W-:-:S05]  /*04b0*/  IMAD R25, R25, R25, R0 ;  /* 0x0000001919197224 */ /* 0x000fca00078e0200 */
[----:B------:R-:W-:Y:S01]  /*04c0*/  I2FP.F32.U32 R25, R25 ;  /* 0x0000001900197245 */ /* 0x000fe20000201000 */
[----:B0-----:R-:W-:-:S04]  /*04d0*/  FMUL R24, R24, R29 ;  /* 0x0000001d18187220 */ /* 0x001fc80000400000 */
[----:B------:R-:W-:Y:S01]  /*04e0*/  FFMA R6, R27, R24, R6 ;  /* 0x000000181b067223 */ /* 0x000fe20000000006 */
[----:B------:R-:W-:Y:S01]  /*04f0*/  FADD R3, R24, R3 ;  /* 0x0000000318037221 */ /* 0x000fe20000000000 */
[----:B--2---:R-:W-:-:S04]  /*0500*/  FADD R27, -R14, R23 ;  /* 0x000000170e1b7221 */ /* 0x004fc80000000100 */
[----:B------:R-:W-:-:S04]  /*0510*/  FMUL R27, R27, R27 ;  /* 0x0000001b1b1b7220 */ /* 0x000fc80000400000 */
[----:B------:R-:W-:-:S04]  /*0520*/  FMUL R28, R27, UR9 ;  /* 0x000000091b1c7c20 */ /* 0x000fc80008400000 */
[----:B------:R-:W-:-:S04]  /*0530*/  FFMA R25, R25, UR10, R28 ;  /* 0x0000000a19197c23 */ /* 0x000fc8000800001c */
[----:B------:R-:W-:-:S04]  /*0540*/  FFMA.SAT R27, R25, R20, 0.5 ;  /* 0x3f000000191b7423 */ /* 0x000fc80000002014 */
[----:B------:R-:W-:Y:S02]  /*0550*/  FFMA.RM R26, R27, R22, 12582913 ;  /* 0x4b4000011b1a7423 */ /* 0x000fe40000004016 */
[----:B------:R0:W2:Y:S02]  /*0560*/  LDG.E.CONSTANT R27, desc[UR6][R4.64+0xc] ;  /* 0x00000c06041b7981 */ /* 0x0000a4000c1e9900 */
[----:B------:R-:W-:-:S04]  /*0570*/  FADD R24, R26, -12583039 ;  /* 0xcb40007f1a187421 */ /* 0x000fc80000000000 */
[----:B------:R-:W-:-:S04]  /*0580*/  FFMA R24, R25, 1.4426950216293334961, -R24 ;  /* 0x3fb8aa3b19187823 */ /* 0x000fc80000000818 */
[----:B------:R-:W-:Y:S02]  /*0590*/  FFMA R28, R25, 1.925963033500011079e-08, R24 ;  /* 0x32a57060191c7823 */ /* 0x000fe40000000018 */
[----:B------:R-:W3:Y:S02]  /*05a0*/  LDG.E.CONSTANT R25, desc[UR6][R4.64+0x8] ;  /* 0x0000080604197981 */ /* 0x000ee4000c1e9900 */
[----:B------:R-:W1:Y:S01]  /*05b0*/  MUFU.EX2 R29, R28 ;  /* 0x0000001c001d7308 */ /* 0x000e620000000800 */
[----:B------:R-:W-:Y:S01]  /*05c0*/  SHF.L.U32 R24, R26, 0x17, RZ ;  /* 0x000000171a187819 */ /* 0x000fe200000006ff */
[----:B------:R-:W-:-:S05]  /*05d0*/  IMAD R26, R19, R19, R19 ;  /* 0x00000013131a7224 */ /* 0x000fca00078e0213 */
[----:B------:R-:W-:Y:S01]  /*05e0*/  IADD3 R26, PT, PT, R0, R19, R26 ;  /* 0x00000013001a7210 */ /* 0x000fe20007ffe01a */
[----:B-1----:R-:W-:-:S04]  /*05f0*/  FMUL R24, R24, R29 ;  /* 0x0000001d18187220 */ /* 0x002fc80000400000 */
[----:B------:R-:W-:Y:S01]  /*0600*/  FFMA R6, R23, R24, R6 ;  /* 0x0000001817067223 */ /* 0x000fe20000000006 */
[----:B------:R-:W-:-:S04]  /*0610*/  IADD3 R26, PT, PT, R26, 0x1, RZ ;  /* 0x000000011a1a7810 */ /* 0x000fc80007ffe0ff */
[----:B------:R-:W-:Y:S01]  /*0620*/  I2FP.F32.U32 R26, R26 ;  /* 0x0000001a001a7245 */ /* 0x000fe20000201000 */
[----:B------:R-:W-:Y:S01]  /*0630*/  FADD R3, R3, R24 ;  /* 0x0000001803037221 */ /* 0x000fe20000000000 */
[----:B------:R-:W-:-:S04]  /*0640*/  IADD3 R18, PT, PT, R18, 0x4, RZ ;  /* 0x0000000412127810 */ /* 0x000fc80007ffe0ff */
[----:B------:R-:W-:Y:S02]  /*0650*/  ISETP.NE.AND P0, PT, R18, RZ, PT ;  /* 0x000000ff1200720c */ /* 0x000fe40003f05270 */
[----:B------:R-:W-:Y:S02]  /*0660*/  IADD3 R7, PT, PT, R7, 0x4, RZ ;  /* 0x0000000407077810 */ /* 0x000fe40007ffe0ff */
[----:B------:R-:W-:Y:S01]  /*0670*/  IADD3 R21, PT, PT, R21, 0x4, RZ ;  /* 0x0000000415157810 */ /* 0x000fe20007ffe0ff */
[----:B---3--:R-:W-:-:S04]  /*0680*/  FADD R23, -R14, R25 ;  /* 0x000000190e177221 */ /* 0x008fc80000000100 */
[----:B------:R-:W-:-:S04]  /*0690*/  FMUL R23, R23, R23 ;  /* 0x0000001717177220 */ /* 0x000fc80000400000 */
[----:B------:R-:W-:-:S04]  /*06a0*/  FMUL R23, R23, UR9 ;  /* 0x0000000917177c20 */ /* 0x000fc80008400000 */
[----:B------:R-:W-:-:S04]  /*06b0*/  FFMA R23, R26, UR10, R23 ;  /* 0x0000000a1a177c23 */ /* 0x000fc80008000017 */
[----:B0-----:R-:W-:-:S04]  /*06c0*/  FFMA.SAT R5, R23, R20, 0.5 ;  /* 0x3f00000017057423 */ /* 0x001fc80000002014 */
[----:B------:R-:W-:-:S04]  /*06d0*/  FFMA.RM R4, R5, R22, 12582913 ;  /* 0x4b40000105047423 */ /* 0x000fc80000004016 */
[----:B------:R-:W-:-:S04]  /*06e0*/  FADD R24, R4, -12583039 ;  /* 0xcb40007f04187421 */ /* 0x000fc80000000000 */
[----:B------:R-:W-:-:S04]  /*06f0*/  FFMA R24, R23, 1.4426950216293334961, -R24 ;  /* 0x3fb8aa3b17187823 */ /* 0x000fc80000000818 */
[----:B------:R-:W-:Y:S01]  /*0700*/  FFMA R5, R23, 1.925963033500011079e-08, R24 ;  /* 0x32a5706017057823 */ /* 0x000fe20000000018 */
[----:B--2---:R-:W-:Y:S01]  /*0710*/  FADD R24, -R14, R27 ;  /* 0x0000001b0e187221 */ /* 0x004fe20000000100 */
[----:B------:R-:W-:-:S03]  /*0720*/  IMAD R23, R19, R19, R0 ;  /* 0x0000001313177224 */ /* 0x000fc600078e0200 */
[----:B------:R-:W-:Y:S02]  /*0730*/  FMUL R24, R24, R24 ;  /* 0x0000001818187220 */ /* 0x000fe40000400000 */
[----:B------:R-:W-:Y:S02]  /*0740*/  I2FP.F32.U32 R23, R23 ;  /* 0x0000001700177245 */ /* 0x000fe40000201000 */
[----:B------:R-:W-:-:S04]  /*0750*/  FMUL R24, R24, UR9 ;  /* 0x0000000918187c20 */ /* 0x000fc80008400000 */
[----:B------:R-:W-:-:S04]  /*0760*/  FFMA R23, R23, UR10, R24 ;  /* 0x0000000a17177c23 */ /* 0x000fc80008000018 */
[----:B------:R-:W-:-:S04]  /*0770*/  FFMA.SAT R29, R23, R20, 0.5 ;  /* 0x3f000000171d7423 */ /* 0x000fc80000002014 */
[----:B------:R-:W-:-:S04]  /*0780*/  FFMA.RM R22, R29, R22, 12582913 ;  /* 0x4b4000011d167423 */ /* 0x000fc80000004016 */
[----:B------:R-:W-:-:S04]  /*0790*/  FADD R20, R22, -12583039 ;  /* 0xcb40007f16147421 */ /* 0x000fc80000000000 */
[C---:B------:R-:W-:Y:S01]  /*07a0*/  FFMA R20, R23.reuse, 1.4426950216293334961, -R20 ;  /* 0x3fb8aa3b17147823 */ /* 0x040fe20000000814 */
[----:B------:R-:W0:Y:S03]  /*07b0*/  MUFU.EX2 R5, R5 ;  /* 0x0000000500057308 */ /* 0x000e260000000800 */
[----:B------:R-:W-:-:S05]  /*07c0*/  FFMA R20, R23, 1.925963033500011079e-08, R20 ;  /* 0x32a5706017147823 */ /* 0x000fca0000000014 */
[----:B------:R-:W1:Y:S01]  /*07d0*/  MUFU.EX2 R23, R20 ;  /* 0x0000001400177308 */ /* 0x000e620000000800 */
[----:B------:R-:W-:Y:S01]  /*07e0*/  IMAD.SHL.U32 R4, R4, 0x800000, RZ ;  /* 0x0080000004047824 */ /* 0x000fe200078e00ff */
[----:B------:R-:W-:-:S03]  /*07f0*/  SHF.L.U32 R22, R22, 0x17, RZ ;  /* 0x0000001716167819 */ /* 0x000fc600000006ff */
[----:B0-----:R-:W-:-:S04]  /*0800*/  FMUL R4, R4, R5 ;  /* 0x0000000504047220 */ /* 0x001fc80000400000 */
[----:B------:R-:W-:Y:S01]  /*0810*/  FFMA R6, R25, R4, R6 ;  /* 0x0000000419067223 */ /* 0x000fe20000000006 */
[----:B------:R-:W-:Y:S01]  /*0820*/  FADD R3, R3, R4 ;  /* 0x0000000403037221 */ /* 0x000fe20000000000 */
[----:B-1----:R-:W-:Y:S01]  /*0830*/  FMUL R22, R22, R23 ;  /* 0x0000001716167220 */ /* 0x002fe20000400000 */
[----:B------:R-:W-:-:S03]  /*0840*/  IADD3 R19, PT, PT, R19, -0x4, RZ ;  /* 0xfffffffc13137810 */ /* 0x000fc60007ffe0ff */
[----:B------:R-:W-:Y:S01]  /*0850*/  FFMA R6, R27, R22, R6 ;  /* 0x000000161b067223 */ /* 0x000fe20000000006 */
[----:B------:R-:W-:Y:S01]  /*0860*/  FADD R3, R3, R22 ;  /* 0x0000001603037221 */ /* 0x000fe20000000000 */
[----:B------:R-:W-:Y:S06]  /*0870*/  @P0 BRA `(.L_x_6) ;  /* 0xfffffff800b40947 */ /* 0x000fec000383ffff */
.L_x_5:
[----:B------:R-:W-:Y:S05]  /*0880*/  BSYNC.RECONVERGENT B2 ;  /* 0x0000000000027941 */ /* 0x000fea0003800200 */
.L_x_4:
[----:B------:R-:W-:Y:S05]  /*0890*/  @!P1 BRA `(.L_x_3) ;  /* 0x0000000400309947 */ /* 0x000fea0003800000 */
[----:B------:R-:W-:Y:S01]  /*08a0*/  ISETP.NE.AND P0, PT, R9, 0x1, PT ;  /* 0x000000010900780c */ /* 0x000fe20003f05270 */
[----:B------:R-:W-:Y:S01]  /*08b0*/  BSSY.RECONVERGENT B2, `(.L_x_7) ;  /* 0x0000030000027945 */ /* 0x000fe20003800200 */
[----:B------:R-:W-:-:S11]  /*08c0*/  LOP3.LUT P1, RZ, R11, 0x1, RZ, 0xc0, !PT ;  /* 0x000000010bff7812 */ /* 0x000fd6000782c0ff */
[----:B------:R-:W-:Y:S05]  /*08d0*/  @!P0 BRA `(.L_x_8) ;  /* 0x0000000000b48947 */ /* 0x000fea0003800000 */
[----:B------:R-:W0:Y:S01]  /*08e0*/  LDC.64 R4, c[0x0][0x388] ;  /* 0x0000e200ff047b82 */ /* 0x000e220000000a00 */
[----:B------:R-:W1:Y:S02]  /*08f0*/  LDCU.64 UR4, c[0x0][0x398] ;  /* 0x00007300ff0477ac */ /* 0x000e640008000a00 */
[----:B-1----:R-:W-:Y:S01]  /*0900*/  IMAD R19, R10, UR4, R7 ;  /* 0x000000040a137c24 */ /* 0x002fe2000f8e0207 */
[----:B------:R-:W1:Y:S03]  /*0910*/  LDCU UR4, c[0x0][0x3a0] ;  /* 0x00007400ff0477ac */ /* 0x000e660008000800 */
[----:B0-----:R-:W-:-:S05]  /*0920*/  IMAD.WIDE R4, R19, 0x4, R4 ;  /* 0x0000000413047825 */ /* 0x001fca00078e0204 */
[----:B------:R-:W2:Y:S04]  /*0930*/  LDG.E.CONSTANT R19, desc[UR6][R4.64] ;  /* 0x0000000604137981 */ /* 0x000ea8000c1e9900 */
[----:B------:R-:W3:Y:S01]  /*0940*/  LDG.E.CONSTANT R21, desc[UR6][R4.64+0x4] ;  /* 0x0000040604157981 */ /* 0x000ee2000c1e9900 */
[CC--:B------:R-:W-:Y:S01]  /*0950*/  IADD3 R23, PT, PT, R16.reuse, -R7.reuse, RZ ;  /* 0x8000000710177210 */ /* 0x0c0fe20007ffe0ff */
[----:B------:R-:W-:Y:S01]  /*0960*/  IMAD.MOV.U32 R22, RZ, RZ, 0x437c0000 ;  /* 0x437c0000ff167424 */ /* 0x000fe200078e00ff */
[----:B------:R-:W-:Y:S02]  /*0970*/  LOP3.LUT R25, RZ, R7, RZ, 0x33, !PT ;  /* 0x00000007ff197212 */ /* 0x000fe400078e33ff */
[----:B------:R-:W-:Y:S01]  /*0980*/  IADD3 R7, PT, PT, R7, 0x2, RZ ;  /* 0x0000000207077810 */ /* 0x000fe20007ffe0ff */
[----:B------:R-:W-:Y:S01]  /*0990*/  IMAD R23, R23, R23, R0 ;  /* 0x0000001717177224 */ /* 0x000fe200078e0200 */
[----:B------:R-:W-:-:S04]  /*09a0*/  IADD3 R25, PT, PT, R16, R25, RZ ;  /* 0x0000001910197210 */ /* 0x000fc80007ffe0ff */
[----:B------:R-:W-:Y:S01]  /*09b0*/  I2FP.F32.U32 R23, R23 ;  /* 0x0000001700177245 */ /* 0x000fe20000201000 */
[----:B------:R-:W-:Y:S02]  /*09c0*/  IMAD R25, R25, R25, R0 ;  /* 0x0000001919197224 */ /* 0x000fe400078e0200 */
[----:B--2--5:R-:W-:-:S04]  /*09d0*/  FADD R18, -R14, R19 ;  /* 0x000000130e127221 */ /* 0x024fc80000000100 */
[----:B------:R-:W-:Y:S01]  /*09e0*/  FMUL R18, R18, R18 ;  /* 0x0000001212127220 */ /* 0x000fe20000400000 */
[----:B---3--:R-:W-:-:S03]  /*09f0*/  FADD R20, -R14, R21 ;  /* 0x000000150e147221 */ /* 0x008fc60000000100 */
[----:B-1----:R-:W-:Y:S01]  /*0a00*/  FMUL R18, R18, UR4 ;  /* 0x0000000412127c20 */ /* 0x002fe20008400000 */
[----:B------:R-:W-:Y:S01]  /*0a10*/  FMUL R5, R20, R20 ;  /* 0x0000001414057220 */ /* 0x000fe20000400000 */
[----:B------:R-:W-:Y:S02]  /*0a20*/  I2FP.F32.U32 R20, R25 ;  /* 0x0000001900147245 */ /* 0x000fe40000201000 */
[----:B------:R-:W-:Y:S01]  /*0a30*/  FFMA R4, R23, UR5, R18 ;  /* 0x0000000517047c23 */ /* 0x000fe20008000012 */
[----:B------:R-:W-:Y:S02]  /*0a40*/  HFMA2 R23, -RZ, RZ, 0.96630859375, -0.0022525787353515625 ;  /* 0x3bbb989dff177431 */ /* 0x000fe400000001ff */
[----:B------:R-:W-:-:S04]  /*0a50*/  FMUL R5, R5, UR4 ;  /* 0x0000000405057c20 */ /* 0x000fc80008400000 */
[----:B------:R-:W-:Y:S01]  /*0a60*/  FFMA R20, R20, UR5, R5 ;  /* 0x0000000514147c23 */ /* 0x000fe20008000005 */
[----:B------:R-:W-:-:S03]  /*0a70*/  FFMA.SAT R18, R4, R23, 0.5 ;  /* 0x3f00000004127423 */ /* 0x000fc60000002017 */
[----:B------:R-:W-:Y:S01]  /*0a80*/  FFMA.SAT R5, R20, R23, 0.5 ;  /* 0x3f00000014057423 */ /* 0x000fe20000002017 */
[----:B------:R-:W-:-:S03]  /*0a90*/  FFMA.RM R18, R18, R22, 12582913 ;  /* 0x4b40000112127423 */ /* 0x000fc60000004016 */
[----:B------:R-:W-:Y:S01]  /*0aa0*/  FFMA.RM R5, R5, R22, 12582913 ;  /* 0x4b40000105057423 */ /* 0x000fe20000004016 */
[----:B------:R-:W-:-:S03]  /*0ab0*/  FADD R23, R18, -12583039 ;  /* 0xcb40007f12177421 */ /* 0x000fc60000000000 */
[C---:B------:R-:W-:Y:S01]  /*0ac0*/  FADD R25, R5.reuse, -12583039 ;  /* 0xcb40007f05197421 */ /* 0x040fe20000000000 */
[----:B------:R-:W-:Y:S01]  /*0ad0*/  SHF.L.U32 R18, R18, 0x17, RZ ;  /* 0x0000001712127819 */ /* 0x000fe200000006ff */
[----:B------:R-:W-:Y:S02]  /*0ae0*/  FFMA R23, R4, 1.4426950216293334961, -R23 ;  /* 0x3fb8aa3b04177823 */ /* 0x000fe40000000817 */
[----:B------:R-:W-:Y:S01]  /*0af0*/  FFMA R25, R20, 1.4426950216293334961, -R25 ;  /* 0x3fb8aa3b14197823 */ /* 0x000fe20000000819 */
[----:B------:R-:W-:Y:S01]  /*0b00*/  SHF.L.U32 R5, R5, 0x17, RZ ;  /* 0x0000001705057819 */ /* 0x000fe200000006ff */
[----:B------:R-:W-:Y:S02]  /*0b10*/  FFMA R23, R4, 1.925963033500011079e-08, R23 ;  /* 0x32a5706004177823 */ /* 0x000fe40000000017 */
[----:B------:R-:W-:-:S04]  /*0b20*/  FFMA R25, R20, 1.925963033500011079e-08, R25 ;  /* 0x32a5706014197823 */ /* 0x000fc80000000019 */
[----:B------:R-:W0:Y:S08]  /*0b30*/  MUFU.EX2 R4, R25 ;  /* 0x0000001900047308 */ /* 0x000e300000000800 */
[----:B------:R-:W1:Y:S01]  /*0b40*/  MUFU.EX2 R23, R23 ;  /* 0x0000001700177308 */ /* 0x000e620000000800 */
[----:B0-----:R-:W-:Y:S01]  /*0b50*/  FMUL R4, R5, R4 ;  /* 0x0000000405047220 */ /* 0x001fe20000400000 */
[----:B-1----:R-:W-:-:S04]  /*0b60*/  FMUL R18, R18, R23 ;  /* 0x0000001712127220 */ /* 0x002fc80000400000 */
[----:B------:R-:W-:Y:S01]  /*0b70*/  FFMA R6, R19, R18, R6 ;  /* 0x0000001213067223 */ /* 0x000fe20000000006 */
[----:B------:R-:W-:-:S03]  /*0b80*/  FADD R3, R3, R18 ;  /* 0x0000001203037221 */ /* 0x000fc60000000000 */
[----:B------:R-:W-:Y:S01]  /*0b90*/  FFMA R6, R21, R4, R6 ;  /* 0x0000000415067223 */ /* 0x000fe20000000006 */
[----:B------:R-:W-:-:S07]  /*0ba0*/  FADD R3, R3, R4 ;  /* 0x0000000403037221 */ /* 0x000fce0000000000 */
.L_x_8:
[----:B------:R-:W-:Y:S05]  /*0bb0*/  BSYNC.RECONVERGENT B2 ;  /* 0x0000000000027941 */ /* 0x000fea0003800200 */
.L_x_7:
[----:B------:R-:W-:Y:S05]  /*0bc0*/  @!P1 BRA `(.L_x_3) ;  /* 0x0000000000649947 */ /* 0x000fea0003800000 */
[----:B------:R-:W0:Y:S01]  /*0bd0*/  LDC.64 R4, c[0x0][0x388] ;  /* 0x0000e200ff047b82 */ /* 0x000e220000000a00 */
[----:B------:R-:W1:Y:S02]  /*0be0*/  LDCU.64 UR4, c[0x0][0x398] ;  /* 0x00007300ff0477ac */ /* 0x000e640008000a00 */
[----:B-1----:R-:W-:Y:S01]  /*0bf0*/  IMAD R19, R10, UR4, R7 ;  /* 0x000000040a137c24 */ /* 0x002fe2000f8e0207 */
[----:B------:R-:W1:Y:S03]  /*0c00*/  LDCU UR4, c[0x0][0x3a0] ;  /* 0x00007400ff0477ac */ /* 0x000e660008000800 */
[----:B0-----:R-:W-:-:S06]  /*0c10*/  IMAD.WIDE R4, R19, 0x4, R4 ;  /* 0x0000000413047825 */ /* 0x001fcc00078e0204 */
[----:B------:R-:W2:Y:S01]  /*0c20*/  LDG.E.CONSTANT R5, desc[UR6][R4.64] ;  /* 0x0000000604057981 */ /* 0x000ea2000c1e9900 */
[----:B------:R-:W-:Y:S02]  /*0c30*/  IADD3 R7, PT, PT, R16, -R7, RZ ;  /* 0x8000000710077210 */ /* 0x000fe40007ffe0ff */
[----:B------:R-:W-:-:S03]  /*0c40*/  MOV R19, 0x3bbb989d ;  /* 0x3bbb989d00137802 */ /* 0x000fc60000000f00 */
[----:B------:R-:W-:-:S05]  /*0c50*/  IMAD R0, R7, R7, R0 ;  /* 0x0000000707007224 */ /* 0x000fca00078e0200 */
[----:B------:R-:W-:Y:S01]  /*0c60*/  I2FP.F32.U32 R0, R0 ;  /* 0x0000000000007245 */ /* 0x000fe20000201000 */
[----:B--2--5:R-:W-:-:S04]  /*0c70*/  FADD R18, -R14, R5 ;  /* 0x000000050e127221 */ /* 0x024fc80000000100 */
[----:B------:R-:W-:-:S04]  /*0c80*/  FMUL R18, R18, R18 ;  /* 0x0000001212127220 */ /* 0x000fc80000400000 */
[----:B-1----:R-:W-:-:S04]  /*0c90*/  FMUL R7, R18, UR4 ;  /* 0x0000000412077c20 */ /* 0x002fc80008400000 */
[----:B------:R-:W-:Y:S01]  /*0ca0*/  FFMA R0, R0, UR5, R7 ;  /* 0x0000000500007c23 */ /* 0x000fe20008000007 */
[----:B------:R-:W-:-:S03]  /*0cb0*/  HFMA2 R7, -RZ, RZ, 3.7421875, 0 ;  /* 0x437c0000ff077431 */ /* 0x000fc600000001ff */
[----:B------:R-:W-:-:S04]  /*0cc0*/  FFMA.SAT R4, R0, R19, 0.5 ;  /* 0x3f00000000047423 */ /* 0x000fc80000002013 */
[----:B------:R-:W-:-:S04]  /*0cd0*/  FFMA.RM R4, R4, R7, 12582913 ;  /* 0x4b40000104047423 */ /* 0x000fc80000004007 */
[C---:B------:R-:W-:Y:S01]  /*0ce0*/  FADD R7, R4.reuse, -12583039 ;  /* 0xcb40007f04077421 */ /* 0x040fe20000000000 */
[----:B------:R-:W-:-:S03]  /*0cf0*/  SHF.L.U32 R4, R4, 0x17, RZ ;  /* 0x0000001704047819 */ /* 0x000fc600000006ff */
[----:B------:R-:W-:-:S04]  /*0d00*/  FFMA R7, R0, 1.4426950216293334961, -R7 ;  /* 0x3fb8aa3b00077823 */ /* 0x000fc80000000807 */
[----:B------:R-:W-:-:S06]  /*0d10*/  FFMA R7, R0, 1.925963033500011079e-08, R7 ;  /* 0x32a5706000077823 */ /* 0x000fcc0000000007 */
[----:B------:R-:W0:Y:S02]  /*0d20*/  MUFU.EX2 R7, R7 ;  /* 0x0000000700077308 */ /* 0x000e240000000800 */
[----:B0-----:R-:W-:-:S04]  /*0d30*/  FMUL R4, R4, R7 ;  /* 0x0000000704047220 */ /* 0x001fc80000400000 */
[----:B------:R-:W-:Y:S01]  /*0d40*/  FFMA R6, R5, R4, R6 ;  /* 0x0000000405067223 */ /* 0x000fe20000000006 */
[----:B------:R-:W-:-:S07]  /*0d50*/  FADD R3, R3, R4 ;  /* 0x0000000403037221 */ /* 0x000fce0000000000 */
.L_x_3:
[----:B------:R-:W-:Y:S05]  /*0d60*/  BSYNC.RECONVERGENT B0 ;  /* 0x0000000000007941 */ /* 0x000fea0003800200 */
.L_x_2:
[C---:B------:R-:W-:Y:S02]  /*0d70*/  ISETP.NE.AND P0, PT, R10.reuse, R15, PT ;  /* 0x0000000f0a00720c */ /* 0x040fe40003f05270 */
[----:B------:R-:W-:-:S11]  /*0d80*/  IADD3 R10, PT, PT, R10, 0x1, RZ ;  /* 0x000000010a0a7810 */ /* 0x000fd60007ffe0ff */
[----:B------:R-:W-:Y:S05]  /*0d90*/  @P0 BRA `(.L_x_9) ;  /* 0xfffffff4002c0947 */ /* 0x000fea000383ffff */
.L_x_1:
[----:B------:R-:W-:Y:S05]  /*0da0*/  BSYNC.RECONVERGENT B1 ;  /* 0x0000000000017941 */ /* 0x000fea0003800200 */
.L_x_0:
[----:B------:R-:W0:Y:S01]  /*0db0*/  MUFU.RCP R0, R3 ;  /* 0x0000000300007308 */ /* 0x000e220000001000 */
[----:B------:R-:W-:Y:S07]  /*0dc0*/  BSSY.RECONVERGENT B0, `(.L_x_10) ;  /* 0x000000c000007945 */ /* 0x000fee0003800200 */
[----:B------:R-:W1:Y:S01]  /*0dd0*/  FCHK P0, R6, R3 ;  /* 0x0000000306007302 */ /* 0x000e620000000000 */
[----:B0-----:R-:W-:-:S04]  /*0de0*/  FFMA R5, R0, -R3, 1 ;  /* 0x3f80000000057423 */ /* 0x001fc80000000803 */
[----:B------:R-:W-:-:S04]  /*0df0*/  FFMA R0, R0, R5, R0 ;  /* 0x0000000500007223 */ /* 0x000fc80000000000 */
[----:B------:R-:W-:-:S04]  /*0e00*/  FFMA R5, R0, R6, RZ ;  /* 0x0000000600057223 */ /* 0x000fc800000000ff */
[----:B------:R-:W-:-:S04]  /*0e10*/  FFMA R4, R5, -R3, R6 ;  /* 0x8000000305047223 */ /* 0x000fc80000000006 */
[----:B------:R-:W-:Y:S01]  /*0e20*/  FFMA R7, R0, R4, R5 ;  /* 0x0000000400077223 */ /* 0x000fe20000000005 */
[----:B-1----:R-:W-:Y:S06]  /*0e30*/  @!P0 BRA `(.L_x_11) ;  /* 0x0000000000108947 */ /* 0x002fec0003800000 */
[----:B------:R-:W-:Y:S01]  /*0e40*/  IMAD.MOV.U32 R0, RZ, RZ, R6 ;  /* 0x000000ffff007224 */ /* 0x000fe200078e0006 */
[----:B------:R-:W-:-:S07]  /*0e50*/  MOV R4, 0xe70 ;  /* 0x00000e7000047802 */ /* 0x000fce0000000f00 */
[----:B-----5:R-:W-:Y:S05]  /*0e60*/  CALL.REL.NOINC `($__internal_0_$__cuda_sm3x_div_rn_noftz_f32_slowpath) ;  /* 0x0000000000187944 */ /* 0x020fea0003c00000 */
[----:B------:R-:W-:-:S07]  /*0e70*/  MOV R7, R0 ;  /* 0x0000000000077202 */ /* 0x000fce0000000f00 */
.L_x_11:
[----:B------:R-:W-:Y:S05]  /*0e80*/  BSYNC.RECONVERGENT B0 ;  /* 0x0000000000007941 */ /* 0x000fea0003800200 */
.L_x_10:
[----:B------:R-:W0:Y:S02]  /*0e90*/  LDC.64 R4, c[0x0][0x380] ;  /* 0x0000e000ff047b82 */ /* 0x000e240000000a00 */
[----:B0-----:R-:W-:-:S05]  /*0ea0*/  IMAD.WIDE R2, R2, 0x4, R4 ;  /* 0x0000000402027825 */ /* 0x001fca00078e0204 */
[----:B------:R-:W-:Y:S01]  /*0eb0*/  STG.E desc[UR6][R2.64], R7 ;  /* 0x0000000702007986 */ /* 0x000fe2000c101906 */
[----:B------:R-:W-:Y:S05]  /*0ec0*/  EXIT ;  /* 0x000000000000794d */ /* 0x000fea0003800000 */
        .weak           $__internal_0_$__cuda_sm3x_div_rn_noftz_f32_slowpath
        .type           $__internal_0_$__cuda_sm3x_div_rn_noftz_f32_slowpath,@function
        .size           $__internal_0_$__cuda_sm3x_div_rn_noftz_f32_slowpath,(.L_x_57 - $__internal_0_$__cuda_sm3x_div_rn_noftz_f32_slowpath)
$__internal_0_$__cuda_sm3x_div_rn_noftz_f32_slowpath:
[----:B------:R-:W-:Y:S01]  /*0ed0*/  SHF.R.U32.HI R6, RZ, 0x17, R3 ;  /* 0x00000017ff067819 */ /* 0x000fe20000011603 */
[----:B------:R-:W-:Y:S01]  /*0ee0*/  BSSY.RECONVERGENT B1, `(.L_x_12) ;  /* 0x0000062000017945 */ /* 0x000fe20003800200 */
[----:B------:R-:W-:Y:S02]  /*0ef0*/  SHF.R.U32.HI R5, RZ, 0x17, R0 ;  /* 0x00000017ff057819 */ /* 0x000fe40000011600 */
[----:B------:R-:W-:Y:S02]  /*0f00*/  LOP3.LUT R10, R6, 0xff, RZ, 0xc0, !PT ;  /* 0x000000ff060a7812 */ /* 0x000fe400078ec0ff */
[----:B------:R-:W-:Y:S02]  /*0f10*/  LOP3.LUT R8, R5, 0xff, RZ, 0xc0, !PT ;  /* 0x000000ff05087812 */ /* 0x000fe400078ec0ff */
[----:B------:R-:W-:Y:S02]  /*0f20*/  IADD3 R7, PT, PT, R10, -0x1, RZ ;  /* 0xffffffff0a077810 */ /* 0x000fe40007ffe0ff */
[----:B------:R-:W-:-:S02]  /*0f30*/  IADD3 R6, PT, PT, R8, -0x1, RZ ;  /* 0xffffffff08067810 */ /* 0x000fc40007ffe0ff */
[----:B------:R-:W-:-:S04]  /*0f40*/  ISETP.GT.U32.AND P0, PT, R7, 0xfd, PT ;  /* 0x000000fd0700780c */ /* 0x000fc80003f04070 */
[----:B------:R-:W-:-:S13]  /*0f50*/  ISETP.GT.U32.OR P0, PT, R6, 0xfd, P0 ;  /* 0x000000fd0600780c */ /* 0x000fda0000704470 */
[----:B------:R-:W-:Y:S01]  /*0f60*/  @!P0 MOV R5, RZ ;  /* 0x000000ff00058202 */ /* 0x000fe20000000f00 */
[----:B------:R-:W-:Y:S06]  /*0f70*/  @!P0 BRA `(.L_x_13) ;  /* 0x00000000005c8947 */ /* 0x000fec0003800000 */
[----:B------:R-:W-:Y:S02]  /*0f80*/  FSETP.GTU.FTZ.AND P0, PT, |R0|, +INF , PT ;  /* 0x7f8000000000780b */ /* 0x000fe40003f1c200 */
[----:B------:R-:W-:-:S04]  /*0f90*/  FSETP.GTU.FTZ.AND P1, PT, |R3|, +INF , PT ;  /* 0x7f8000000300780b */ /* 0x000fc80003f3c200 */
[----:B------:R-:W-:-:S13]  /*0fa0*/  PLOP3.LUT P0, PT, P0, P1, PT, 0xf8, 0x8f ;  /* 0x00000000008f781c */ /* 0x000fda0000703f70 */
[----:B------:R-:W-:Y:S05]  /*0fb0*/  @P0 BRA `(.L_x_14) ;  /* 0x00000004004c0947 */ /* 0x000fea0003800000 */
[----:B------:R-:W-:-:S13]  /*0fc0*/  LOP3.LUT P0, RZ, R3, 0x7fffffff, R0, 0xc8, !PT ;  /* 0x7fffffff03ff7812 */ /* 0x000fda000780c800 */
[----:B------:R-:W-:Y:S05]  /*0fd0*/  @!P0 BRA `(.L_x_15) ;  /* 0x00000004003c8947 */ /* 0x000fea0003800000 */
[C---:B------:R-:W-:Y:S02]  /*0fe0*/  FSETP.NEU.FTZ.AND P2, PT, |R0|.reuse, +INF , PT ;  /* 0x7f8000000000780b */ /* 0x040fe40003f5d200 */
[----:B------:R-:W-:Y:S02]  /*0ff0*/  FSETP.NEU.FTZ.AND P1, PT, |R3|, +INF , PT ;  /* 0x7f8000000300780b */ /* 0x000fe40003f3d200 */
[----:B------:R-:W-:-:S11]  /*1000*/  FSETP.NEU.FTZ.AND P0, PT, |R0|, +INF , PT ;  /* 0x7f8000000000780b */ /* 0x000fd60003f1d200 */
[----:B------:R-:W-:Y:S05]  /*1010*/  @!P1 BRA !P2, `(.L_x_15) ;  /* 0x00000004002c9947 */ /* 0x000fea0005000000 */
[----:B------:R-:W-:-:S04]  /*1020*/  LOP3.LUT P2, RZ, R0, 0x7fffffff, RZ, 0xc0, !PT ;  /* 0x7fffffff00ff7812 */ /* 0x000fc8000784c0ff */
[----:B------:R-:W-:-:S13]  /*1030*/  PLOP3.LUT P1, PT, P1, P2, PT, 0x2f, 0xf2 ;  /* 0x0000000000f2781c */ /* 0x000fda0000f24577 */
[----:B------:R-:W-:Y:S05]  /*1040*/  @P1 BRA `(.L_x_16) ;  /* 0x0000000400181947 */ /* 0x000fea0003800000 */
[----:B------:R-:W-:-:S04]  /*1050*/  LOP3.LUT P1, RZ, R3, 0x7fffffff, RZ, 0xc0, !PT ;  /* 0x7fffffff03ff7812 */ /* 0x000fc8000782c0ff */
[----:B------:R-:W-:-:S13]  /*1060*/  PLOP3.LUT P0, PT, P0, P1, PT, 0x2f, 0xf2 ;  /* 0x0000000000f2781c */ /* 0x000fda0000702577 */
[----:B------:R-:W-:Y:S05]  /*1070*/  @P0 BRA `(.L_x_17) ;  /* 0x0000000400000947 */ /* 0x000fea0003800000 */
[----:B------:R-:W-:Y:S02]  /*1080*/  ISETP.GE.AND P0, PT, R6, RZ, PT ;  /* 0x000000ff0600720c */ /* 0x000fe40003f06270 */
[----:B------:R-:W-:-:S11]  /*1090*/  ISETP.GE.AND P1, PT, R7, RZ, PT ;  /* 0x000000ff0700720c */ /* 0x000fd60003f26270 */
[----:B------:R-:W-:Y:S01]  /*10a0*/  @P0 MOV R5, RZ ;  /* 0x000000ff00050202 */ /* 0x000fe20000000f00 */
[----:B------:R-:W-:Y:S01]  /*10b0*/  @!P0 FFMA R0, R0, 1.84467440737095516160e+19, RZ ;  /* 0x5f80000000008823 */ /* 0x000fe200000000ff */
[----:B------:R-:W-:Y:S01]  /*10c0*/  @!P0 MOV R5, 0xffffffc0 ;  /* 0xffffffc000058802 */ /* 0x000fe20000000f00 */
[----:B------:R-:W-:-:S03]  /*10d0*/  @!P1 FFMA R3, R3, 1.84467440737095516160e+19, RZ ;  /* 0x5f80000003039823 */ /* 0x000fc600000000ff */
[----:B------:R-:W-:-:S07]  /*10e0*/  @!P1 IADD3 R5, PT, PT, R5, 0x40, RZ ;  /* 0x0000004005059810 */ /* 0x000fce0007ffe0ff */
.L_x_13:
[----:B------:R-:W-:Y:S01]  /*10f0*/  LEA R6, R10, 0xc0800000, 0x17 ;  /* 0xc08000000a067811 */ /* 0x000fe200078eb8ff */
[----:B------:R-:W-:Y:S03]  /*1100*/  BSSY.RECONVERGENT B2, `(.L_x_18) ;  /* 0x0000036000027945 */ /* 0x000fe60003800200 */
[----:B------:R-:W-:Y:S01]  /*1110*/  IADD3 R6, PT, PT, -R6, R3, RZ ;  /* 0x0000000306067210 */ /* 0x000fe20007ffe1ff */
[----:B------:R-:W-:-:S03]  /*1120*/  VIADD R3, R8, 0xffffff81 ;  /* 0xffffff8108037836 */ /* 0x000fc60000000000 */
[----:B------:R0:W1:Y:S01]  /*1130*/  MUFU.RCP R7, R6 ;  /* 0x0000000600077308 */ /* 0x0000620000001000 */
[----:B------:R-:W-:Y:S01]  /*1140*/  FADD.FTZ R9, -R6, -RZ ;  /* 0x800000ff06097221 */ /* 0x000fe20000010100 */
[C---:B------:R-:W-:Y:S01]  /*1150*/  IMAD R0, R3.reuse, -0x800000, R0 ;  /* 0xff80000003007824 */ /* 0x040fe200078e0200 */
[----:B0-----:R-:W-:-:S04]  /*1160*/  IADD3 R6, PT, PT, R3, 0x7f, -R10 ;  /* 0x0000007f03067810 */ /* 0x001fc80007ffe80a */
[----:B------:R-:W-:Y:S01]  /*1170*/  IADD3 R6, PT, PT, R6, R5, RZ ;  /* 0x0000000506067210 */ /* 0x000fe20007ffe0ff */
[----:B-1----:R-:W-:-:S04]  /*1180*/  FFMA R8, R7, R9, 1 ;  /* 0x3f80000007087423 */ /* 0x002fc80000000009 */
[----:B------:R-:W-:-:S04]  /*1190*/  FFMA R12, R7, R8, R7 ;  /* 0x00000008070c7223 */ /* 0x000fc80000000007 */
[----:B------:R-:W-:-:S04]  /*11a0*/  FFMA R7, R0, R12, RZ ;  /* 0x0000000c00077223 */ /* 0x000fc800000000ff */
[----:B------:R-:W-:-:S04]  /*11b0*/  FFMA R8, R9, R7, R0 ;  /* 0x0000000709087223 */ /* 0x000fc80000000000 */
[----:B------:R-:W-:-:S04]  /*11c0*/  FFMA R7, R12, R8, R7 ;  /* 0x000000080c077223 */ /* 0x000fc80000000007 */
[----:B------:R-:W-:-:S04]  /*11d0*/  FFMA R8, R9, R7, R0 ;  /* 0x0000000709087223 */ /* 0x000fc80000000000 */
[----:B------:R-:W-:-:S05]  /*11e0*/  FFMA R0, R12, R8, R7 ;  /* 0x000000080c007223 */ /* 0x000fca0000000007 */
[----:B------:R-:W-:-:S04]  /*11f0*/  SHF.R.U32.HI R3, RZ, 0x17, R0 ;  /* 0x00000017ff037819 */ /* 0x000fc80000011600 */
[----:B------:R-:W-:-:S04]  /*1200*/  LOP3.LUT R3, R3, 0xff, RZ, 0xc0, !PT ;  /* 0x000000ff03037812 */ /* 0x000fc800078ec0ff */
[----:B------:R-:W-:-:S04]  /*1210*/  IADD3 R9, PT, PT, R3, R6, RZ ;  /* 0x0000000603097210 */ /* 0x000fc80007ffe0ff */
[----:B------:R-:W-:-:S04]  /*1220*/  IADD3 R3, PT, PT, R9, -0x1, RZ ;  /* 0xffffffff09037810 */ /* 0x000fc80007ffe0ff */
[----:B------:R-:W-:-:S13]  /*1230*/  ISETP.GE.U32.AND P0, PT, R3, 0xfe, PT ;  /* 0x000000fe0300780c */ /* 0x000fda0003f06070 */
[----:B------:R-:W-:Y:S05]  /*1240*/  @!P0 BRA `(.L_x_19) ;  /* 0x0000000000808947 */ /* 0x000fea0003800000 */
[----:B------:R-:W-:-:S13]  /*1250*/  ISETP.GT.AND P0, PT, R9, 0xfe, PT ;  /* 0x000000fe0900780c */ /* 0x000fda0003f04270 */
[----:B------:R-:W-:Y:S05]  /*1260*/  @P0 BRA `(.L_x_20) ;  /* 0x00000000006c0947 */ /* 0x000fea0003800000 */
[----:B------:R-:W-:-:S13]  /*1270*/  ISETP.GE.AND P0, PT, R9, 0x1, PT ;  /* 0x000000010900780c */ /* 0x000fda0003f06270 */
[----:B------:R-:W-:Y:S05]  /*1280*/  @P0 BRA `(.L_x_21) ;  /* 0x0000000000740947 */ /* 0x000fea0003800000 */
[----:B------:R-:W-:Y:S02]  /*1290*/  ISETP.GE.AND P0, PT, R9, -0x18, PT ;  /* 0xffffffe80900780c */ /* 0x000fe40003f06270 */
[----:B------:R-:W-:-:S11]  /*12a0*/  LOP3.LUT R0, R0, 0x80000000, RZ, 0xc0, !PT ;  /* 0x8000000000007812 */ /* 0x000fd600078ec0ff */
[----:B------:R-:W-:Y:S05]  /*12b0*/  @!P0 BRA `(.L_x_21) ;  /* 0x0000000000688947 */ /* 0x000fea0003800000 */
[CCC-:B------:R-:W-:Y:S01]  /*12c0*/  FFMA.RZ R3, R12.reuse, R8.reuse, R7.reuse ;  /* 0x000000080c037223 */ /* 0x1c0fe2000000c007 */
[CCC-:B------:R-:W-:Y:S01]  /*12d0*/  FFMA.RM R6, R12.reuse, R8.reuse, R7.reuse ;  /* 0x000000080c067223 */ /* 0x1c0fe20000004007 */
[C---:B------:R-:W-:Y:S02]  /*12e0*/  ISETP.NE.AND P2, PT, R9.reuse, RZ, PT ;  /* 0x000000ff0900720c */ /* 0x040fe40003f45270 */
[----:B------:R-:W-:Y:S02]  /*12f0*/  ISETP.NE.AND P1, PT, R9, RZ, PT ;  /* 0x000000ff0900720c */ /* 0x000fe40003f25270 */
[----:B------:R-:W-:Y:S01]  /*1300*/  LOP3.LUT R5, R3, 0x7fffff, RZ, 0xc0, !PT ;  /* 0x007fffff03057812 */ /* 0x000fe200078ec0ff */
[----:B------:R-:W-:Y:S01]  /*1310*/  FFMA.RP R3, R12, R8, R7 ;  /* 0x000000080c037223 */ /* 0x000fe20000008007 */
[----:B------:R-:W-:Y:S02]  /*1320*/  IADD3 R8, PT, PT, R9, 0x20, RZ ;  /* 0x0000002009087810 */ /* 0x000fe40007ffe0ff */
[----:B------:R-:W-:-:S02]  /*1330*/  LOP3.LUT R5, R5, 0x800000, RZ, 0xfc, !PT ;  /* 0x0080000005057812 */ /* 0x000fc400078efcff */
[----:B------:R-:W-:Y:S02]  /*1340*/  IADD3 R7, PT, PT, -R9, RZ, RZ ;  /* 0x000000ff09077210 */ /* 0x000fe40007ffe1ff */
[----:B------:R-:W-:Y:S02]  /*1350*/  SHF.L.U32 R8, R5, R8, RZ ;  /* 0x0000000805087219 */ /* 0x000fe400000006ff */
[----:B------:R-:W-:Y:S02]  /*1360*/  FSETP.NEU.FTZ.AND P0, PT, R3, R6, PT ;  /* 0x000000060300720b */ /* 0x000fe40003f1d000 */
[----:B------:R-:W-:Y:S02]  /*1370*/  SEL R6, R7, RZ, P2 ;  /* 0x000000ff07067207 */ /* 0x000fe40001000000 */
[----:B------:R-:W-:Y:S02]  /*1380*/  ISETP.NE.AND P1, PT, R8, RZ, P1 ;  /* 0x000000ff0800720c */ /* 0x000fe40000f25270 */
[----:B------:R-:W-:-:S02]  /*1390*/  SHF.R.U32.HI R6, RZ, R6, R5 ;  /* 0x00000006ff067219 */ /* 0x000fc40000011605 */
[----:B------:R-:W-:Y:S02]  /*13a0*/  PLOP3.LUT P0, PT, P0, P1, PT, 0xf8, 0x8f ;  /* 0x00000000008f781c */ /* 0x000fe40000703f70 */
[----:B------:R-:W-:Y:S02]  /*13b0*/  SHF.R.U32.HI R8, RZ, 0x1, R6 ;  /* 0x00000001ff087819 */ /* 0x000fe40000011606 */
[----:B------:R-:W-:-:S04]  /*13c0*/  SEL R3, RZ, 0x1, !P0 ;  /* 0x00000001ff037807 */ /* 0x000fc80004000000 */
[----:B------:R-:W-:-:S04]  /*13d0*/  LOP3.LUT R3, R3, 0x1, R8, 0xf8, !PT ;  /* 0x0000000103037812 */ /* 0x000fc800078ef808 */
[----:B------:R-:W-:-:S04]  /*13e0*/  LOP3.LUT R3, R3, R6, RZ, 0xc0, !PT ;  /* 0x0000000603037212 */ /* 0x000fc800078ec0ff */
[----:B------:R-:W-:-:S04]  /*13f0*/  IADD3 R3, PT, PT, R8, R3, RZ ;  /* 0x0000000308037210 */ /* 0x000fc80007ffe0ff */
[----:B------:R-:W-:Y:S01]  /*1400*/  LOP3.LUT R0, R3, R0, RZ, 0xfc, !PT ;  /* 0x0000000003007212 */ /* 0x000fe200078efcff */
[----:B------:R-:W-:Y:S06]  /*1410*/  BRA `(.L_x_21) ;  /* 0x0000000000107947 */ /* 0x000fec0003800000 */
.L_x_20:
[----:B------:R-:W-:-:S04]  /*1420*/  LOP3.LUT R0, R0, 0x80000000, RZ, 0xc0, !PT ;  /* 0x8000000000007812 */ /* 0x000fc800078ec0ff */
[----:B------:R-:W-:Y:S01]  /*1430*/  LOP3.LUT R0, R0, 0x7f800000, RZ, 0xfc, !PT ;  /* 0x7f80000000007812 */ /* 0x000fe200078efcff */
[----:B------:R-:W-:Y:S06]  /*1440*/  BRA `(.L_x_21) ;  /* 0x0000000000047947 */ /* 0x000fec0003800000 */
.L_x_19:
[----:B------:R-:W-:-:S07]  /*1450*/  LEA R0, R6, R0, 0x17 ;  /* 0x0000000006007211 */ /* 0x000fce00078eb8ff */
.L_x_21:
[----:B------:R-:W-:Y:S05]  /*1460*/  BSYNC.RECONVERGENT B2 ;  /* 0x0000000000027941 */ /* 0x000fea0003800200 */
.L_x_18:
[----:B------:R-:W-:Y:S05]  /*1470*/  BRA `(.L_x_22) ;  /* 0x0000000000207947 */ /* 0x000fea0003800000 */
.L_x_17:
[----:B------:R-:W-:-:S04]  /*1480*/  LOP3.LUT R0, R3, 0x80000000, R0, 0x48, !PT ;  /* 0x8000000003007812 */ /* 0x000fc800078e4800 */
[----:B------:R-:W-:Y:S01]  /*1490*/  LOP3.LUT R0, R0, 0x7f800000, RZ, 0xfc, !PT ;  /* 0x7f80000000007812 */ /* 0x000fe200078efcff */
[----:B------:R-:W-:Y:S06]  /*14a0*/  BRA `(.L_x_22) ;  /* 0x0000000000147947 */ /* 0x000fec0003800000 */
.L_x_16:
[----:B------:R-:W-:Y:S01]  /*14b0*/  LOP3.LUT R0, R3, 0x80000000, R0, 0x48, !PT ;  /* 0x8000000003007812 */ /* 0x000fe200078e4800 */
[----:B------:R-:W-:Y:S06]  /*14c0*/  BRA `(.L_x_22) ;  /* 0x00000000000c7947 */ /* 0x000fec0003800000 */
.L_x_15:
[----:B------:R-:W0:Y:S01]  /*14d0*/  MUFU.RSQ R0, -QNAN ;  /* 0xffc0000000007908 */ /* 0x000e220000001400 */
[----:B------:R-:W-:Y:S05]  /*14e0*/  BRA `(.L_x_22) ;  /* 0x0000000000047947 */ /* 0x000fea0003800000 */
.L_x_14:
[----:B------:R-:W-:-:S07]  /*14f0*/  FADD.FTZ R0, R0, R3 ;  /* 0x0000000300007221 */ /* 0x000fce0000010000 */
.L_x_22:
[----:B------:R-:W-:Y:S05]  /*1500*/  BSYNC.RECONVERGENT B1 ;  /* 0x0000000000017941 */ /* 0x000fea0003800200 */
.L_x_12:
[----:B------:R-:W-:-:S04]  /*1510*/  HFMA2 R5, -RZ, RZ, 0, 0 ;  /* 0x00000000ff057431 */ /* 0x000fc800000001ff */
[----:B0-----:R-:W-:Y:S05]  /*1520*/  RET.REL.NODEC R4 `(_Z9bilateralILb0EEvPfPKfiiiffi) ;  /* 0xffffffe804b47950 */ /* 0x001fea0003c3ffff */
.L_x_23:
[----:B------:R-:W-:-:S00]  /*1530*/  BRA `(.L_x_23) ;  /* 0xfffffffc00fc7947 */ /* 0x000fc0000383ffff */
[----:B------:R-:W-:-:S00]  /*1540*/  NOP ;  /* 0x0000000000007918 */ /* 0x000fc00000000000 */
        /* <DEDUP_REMOVED lines=11> */
.L_x_57:


//--------------------- .text._Z9bilateralILb1EEvPfPKfiiiffi --------------------------
	.section	.text._Z9bilateralILb1EEvPfPKfiiiffi,"ax",@progbits
	.align	128
.text._Z9bilateralILb1EEvPfPKfiiiffi:
        .type           _Z9bilateralILb1EEvPfPKfiiiffi,@function
        .size           _Z9bilateralILb1EEvPfPKfiiiffi,(.L_x_59 - _Z9bilateralILb1EEvPfPKfiiiffi)
        .other          _Z9bilateralILb1EEvPfPKfiiiffi,@"STO_CUDA_ENTRY STV_DEFAULT"
_Z9bilateralILb1EEvPfPKfiiiffi:
[----:B------:R-:W-:Y:S01]  /*0000*/  LDC R1, c[0x0][0x37c] ;  /* 0x0000df00ff017b82 */ /* 0x000fe20000000800 */
[----:B------:R-:W0:Y:S07]  /*0010*/  S2R R0, SR_TID.Y ;  /* 0x0000000000007919 */ /* 0x000e2e0000002200 */
[----:B------:R-:W1:Y:S01]  /*0020*/  LDC.64 R10, c[0x0][0x390] ;  /* 0x0000e400ff0a7b82 */ /* 0x000e620000000a00 */
[----:B------:R-:W0:Y:S01]  /*0030*/  S2R R15, SR_CTAID.Y ;  /* 0x00000000000f7919 */ /* 0x000e220000002600 */
[----:B------:R-:W2:Y:S01]  /*0040*/  S2R R2, SR_TID.X ;  /* 0x0000000000027919 */ /* 0x000ea20000002100 */
[----:B------:R-:W2:Y:S01]  /*0050*/  S2R R13, SR_CTAID.X ;  /* 0x00000000000d7919 */ /* 0x000ea20000002500 */
[----:B0-----:R-:W-:-:S04]  /*0060*/  LEA R4, R15, R0, 0x3 ;  /* 0x000000000f047211 */ /* 0x001fc800078e18ff */
[----:B-1----:R-:W-:Y:S02]  /*0070*/  ISETP.GE.AND P0, PT, R4, R11, PT ;  /* 0x0000000b0400720c */ /* 0x002fe40003f06270 */
[----:B--2---:R-:W-:-:S04]  /*0080*/  LEA R3, R13, R2, 0x4 ;  /* 0x000000020d037211 */ /* 0x004fc800078e20ff */
[----:B------:R-:W-:-:S13]  /*0090*/  ISETP.GE.OR P0, PT, R3, R10, P0 ;  /* 0x0000000a0300720c */ /* 0x000fda0000706670 */
[----:B------:R-:W-:Y:S05]  /*00a0*/  @P0 EXIT ;  /* 0x000000000000094d */ /* 0x000fea0003800000 */
[----:B------:R-:W0:Y:S01]  /*00b0*/  LDC.64 R8, c[0x0][0x388] ;  /* 0x0000e200ff087b82 */ /* 0x000e220000000a00 */
[----:B------:R-:W1:Y:S01]  /*00c0*/  LDCU UR4, c[0x0][0x398] ;  /* 0x00007300ff0477ac */ /* 0x000e620008000800 */
[----:B------:R-:W2:Y:S06]  /*00d0*/  LDCU.64 UR12, c[0x0][0x358] ;  /* 0x00006b00ff0c77ac */ /* 0x000eac0008000a00 */
[----:B------:R-:W3:Y:S01]  /*00e0*/  LDC R12, c[0x0][0x3a4] ;  /* 0x0000e900ff0c7b82 */ /* 0x000ee20000000800 */
[----:B-1----:R-:W-:-:S04]  /*00f0*/  IMAD R3, R4, UR4, R3 ;  /* 0x0000000404037c24 */ /* 0x002fc8000f8e0203 */
[----:B0-----:R-:W-:-:S05]  /*0100*/  IMAD.WIDE R8, R3, 0x4, R8 ;  /* 0x0000000403087825 */ /* 0x001fca00078e0208 */
[----:B--2---:R0:W5:Y:S01]  /*0110*/  LDG.E.CONSTANT R4, desc[UR12][R8.64] ;  /* 0x0000000c08047981 */ /* 0x004162000c1e9900 */
[----:B------:R-:W-:Y:S01]  /*0120*/  BSSY.RECONVERGENT B1, `(.L_x_24) ;  /* 0x0000121000017945 */ /* 0x000fe20003800200 */
[----:B---3--:R-:W-:-:S04]  /*0130*/  SHF.L.U32 R5, R12, 0x1, RZ ;  /* 0x000000010c057819 */ /* 0x008fc800000006ff */
[----:B------:R-:W-:-:S04]  /*0140*/  IADD3 R7, PT, PT, R5, 0x8, RZ ;  /* 0x0000000805077810 */ /* 0x000fc80007ffe0ff */
[----:B------:R-:W-:-:S13]  /*0150*/  ISETP.GE.U32.AND P0, PT, R0, R7, PT ;  /* 0x000000070000720c */ /* 0x000fda0003f06070 */
[----:B0-----:R-:W-:Y:S05]  /*0160*/  @P0 BRA `(.L_x_25) ;  /* 0x0000001000700947 */ /* 0x001fea0003800000 */
[----:B------:R-:W-:Y:S01]  /*0170*/  LEA R9, R13, -R12, 0x4 ;  /* 0x8000000c0d097211 */ /* 0x000fe200078e20ff */
[----:B------:R-:W-:Y:S01]  /*0180*/  VIADD R13, R5, 0x10 ;  /* 0x00000010050d7836 */ /* 0x000fe20000000000 */
[----:B------:R-:W-:Y:S02]  /*0190*/  IADD3 R8, PT, PT, R10, -0x1, RZ ;  /* 0xffffffff0a087810 */ /* 0x000fe40007ffe0ff */
[----:B------:R-:W-:Y:S02]  /*01a0*/  IADD3 R23, PT, PT, R9, R2, RZ ;  /* 0x0000000209177210 */ /* 0x000fe40007ffe0ff */
[----:B------:R-:W-:Y:S02]  /*01b0*/  IADD3 R10, PT, PT, R5, 0xf, -R2 ;  /* 0x0000000f050a7810 */ /* 0x000fe40007ffe802 */
[----:B------:R-:W-:Y:S02]  /*01c0*/  LEA R6, R15, -R12, 0x3 ;  /* 0x8000000c0f067211 */ /* 0x000fe400078e18ff */
[----:B------:R-:W-:-:S02]  /*01d0*/  VIMNMX.U32 R21, PT, PT, R8, R23, PT ;  /* 0x0000001708157248 */ /* 0x000fc40003fe0000 */
[--C-:B------:R-:W-:Y:S02]  /*01e0*/  VIADDMNMX.U32 R22, R23, 0x10, R8.reuse, PT ;  /* 0x0000001017167846 */ /* 0x100fe40003800008 */
[----:B------:R-:W-:Y:S02]  /*01f0*/  IADD3 R11, PT, PT, R11, -0x1, RZ ;  /* 0xffffffff0b0b7810 */ /* 0x000fe40007ffe0ff */
[----:B------:R-:W-:Y:S02]  /*0200*/  MOV R12, R0 ;  /* 0x00000000000c7202 */ /* 0x000fe40000000f00 */
[----:B------:R-:W-:Y:S02]  /*0210*/  LOP3.LUT R20, R10, 0x30, RZ, 0xc0, !PT ;  /* 0x000000300a147812 */ /* 0x000fe400078ec0ff */
[----:B------:R-:W-:-:S07]  /*0220*/  VIADDMNMX.U32 R23, R23, 0x20, R8, PT ;  /* 0x0000002017177846 */ /* 0x000fce0003800008 */
.L_x_37:
[----:B------:R-:W-:Y:S01]  /*0230*/  ISETP.GE.U32.AND P0, PT, R2, R13, PT ;  /* 0x0000000d0200720c */ /* 0x000fe20003f06070 */
[----:B------:R-:W-:-:S12]  /*0240*/  BSSY.RECONVERGENT B0, `(.L_x_26) ;  /* 0x000010b000007945 */ /* 0x000fd80003800200 */
[----:B012---:R-:W-:Y:S05]  /*0250*/  @P0 BRA `(.L_x_27) ;  /* 0x0000001000240947 */ /* 0x007fea0003800000 */
[----:B------:R-:W-:Y:S01]  /*0260*/  ISETP.NE.AND P1, PT, R20, 0x30, PT ;  /* 0x000000301400780c */ /* 0x000fe20003f25270 */
[----:B------:R-:W-:Y:S01]  /*0270*/  BSSY.RECONVERGENT B2, `(.L_x_28) ;  /* 0x000001e000027945 */ /* 0x000fe20003800200 */
[----:B------:R-:W-:Y:S02]  /*0280*/  ISETP.GE.U32.AND P0, PT, R10, 0x30, PT ;  /* 0x000000300a00780c */ /* 0x000fe40003f06070 */
[----:B------:R-:W-:Y:S02]  /*0290*/  VIADDMNMX.U32 R24, R6, R12, R11, PT ;  /* 0x0000000c06187246 */ /* 0x000fe4000380000b */
[----:B------:R-:W-:-:S07]  /*02a0*/  MOV R26, R2 ;  /* 0x00000002001a7202 */ /* 0x000fce0000000f00 */
[----:B------:R-:W-:Y:S05]  /*02b0*/  @!P1 BRA `(.L_x_29) ;  /* 0x0000000000649947 */ /* 0x000fea0003800000 */
[----:B------:R-:W0:Y:S08]  /*02c0*/  LDC R19, c[0x0][0x398] ;  /* 0x0000e600ff137b82 */ /* 0x000e300000000800 */
[----:B------:R-:W1:Y:S01]  /*02d0*/  LDC.64 R14, c[0x0][0x388] ;  /* 0x0000e200ff0e7b82 */ /* 0x000e620000000a00 */
[----:B0-----:R-:W-:-:S04]  /*02e0*/  IMAD R17, R24, R19, R21 ;  /* 0x0000001318117224 */ /* 0x001fc800078e0215 */
[----:B-1----:R-:W-:-:S06]  /*02f0*/  IMAD.WIDE R16, R17, 0x4, R14 ;  /* 0x0000000411107825 */ /* 0x002fcc00078e020e */
[----:B------:R-:W2:Y:S01]  /*0300*/  LDG.E.CONSTANT R17, desc[UR12][R16.64] ;  /* 0x0000000c10117981 */ /* 0x000ea2000c1e9900 */
[----:B------:R-:W0:Y:S01]  /*0310*/  S2UR UR5, SR_CgaCtaId ;  /* 0x00000000000579c3 */ /* 0x000e220000008800 */
[----:B------:R-:W-:Y:S01]  /*0320*/  UMOV UR4, 0x400 ;  /* 0x0000040000047882 */ /* 0x000fe20000000000 */
[----:B------:R-:W-:Y:S01]  /*0330*/  IMAD R18, R13, R12, R2 ;  /* 0x0000000c0d127224 */ /* 0x000fe200078e0202 */
[----:B------:R-:W-:Y:S02]  /*0340*/  ISETP.NE.AND P1, PT, R20, RZ, PT ;  /* 0x000000ff1400720c */ /* 0x000fe40003f25270 */
[----:B------:R-:W-:Y:S01]  /*0350*/  IADD3 R26, PT, PT, R2, 0x10, RZ ;  /* 0x00000010021a7810 */ /* 0x000fe20007ffe0ff */
[----:B0-----:R-:W-:-:S06]  /*0360*/  ULEA UR4, UR5, UR4, 0x18 ;  /* 0x0000000405047291 */ /* 0x001fcc000f8ec0ff */
[----:B------:R-:W-:-:S05]  /*0370*/  LEA R18, R18, UR4, 0x2 ;  /* 0x0000000412127c11 */ /* 0x000fca000f8e10ff */
[----:B--2---:R0:W-:Y:S01]  /*0380*/  STS [R18], R17 ;  /* 0x0000001112007388 */ /* 0x0041e20000000800 */
[----:B------:R-:W-:Y:S05]  /*0390*/  @!P1 BRA `(.L_x_29) ;  /* 0x00000000002c9947 */ /* 0x000fea0003800000 */
[----:B------:R-:W-:Y:S01]  /*03a0*/  ISETP.NE.AND P1, PT, R20, 0x10, PT ;  /* 0x000000101400780c */ /* 0x000fe20003f25270 */
[----:B0-----:R-:W-:-:S04]  /*03b0*/  IMAD R17, R24, R19, R22 ;  /* 0x0000001318117224 */ /* 0x001fc800078e0216 */
[----:B------:R-:W-:-:S06]  /*03c0*/  IMAD.WIDE R16, R17, 0x4, R14 ;  /* 0x0000000411107825 */ /* 0x000fcc00078e020e */
[----:B------:R-:W2:Y:S02]  /*03d0*/  LDG.E.CONSTANT R17, desc[UR12][R16.64] ;  /* 0x0000000c10117981 */ /* 0x000ea4000c1e9900 */
[----:B------:R-:W-:-:S04]  /*03e0*/  @P1 IMAD R19, R24, R19, R23 ;  /* 0x0000001318131224 */ /* 0x000fc800078e0217 */
[----:B------:R-:W-:-:S06]  /*03f0*/  @P1 IMAD.WIDE R14, R19, 0x4, R14 ;  /* 0x00000004130e1825 */ /* 0x000fcc00078e020e */
[----:B------:R-:W3:Y:S01]  /*0400*/  @P1 LDG.E.CONSTANT R15, desc[UR12][R14.64] ;  /* 0x0000000c0e0f1981 */ /* 0x000ee2000c1e9900 */
[C---:B------:R-:W-:Y:S02]  /*0410*/  IADD3 R26, PT, PT, R2.reuse, 0x20, RZ ;  /* 0x00000020021a7810 */ /* 0x040fe40007ffe0ff */
[----:B------:R-:W-:Y:S01]  /*0420*/  @P1 IADD3 R26, PT, PT, R2, 0x30, RZ ;  /* 0x00000030021a1810 */ /* 0x000fe20007ffe0ff */
[----:B--2---:R1:W-:Y:S04]  /*0430*/  STS [R18+0x40], R17 ;  /* 0x0000401112007388 */ /* 0x0043e80000000800 */
[----:B---3--:R1:W-:Y:S02]  /*0440*/  @P1 STS [R18+0x80], R15 ;  /* 0x0000800f12001388 */ /* 0x0083e40000000800 */
.L_x_29:
[----:B------:R-:W-:Y:S05]  /*0450*/  BSYNC.RECONVERGENT B2 ;  /* 0x0000000000027941 */ /* 0x000fea0003800200 */
.L_x_28:
[----:B------:R-:W-:Y:S05]  /*0460*/  @!P0 BRA `(.L_x_27) ;  /* 0x0000000c00a08947 */ /* 0x000fea0003800000 */
[----:B------:R-:W-:Y:S01]  /*0470*/  ISETP.GE.U32.AND P1, PT, R26, R13, PT ;  /* 0x0000000d1a00720c */ /* 0x000fe20003f26070 */
[----:B------:R-:W-:Y:S01]  /*0480*/  BSSY.RECONVERGENT B2, `(.L_x_30) ;  /* 0x0000021000027945 */ /* 0x000fe20003800200 */
[----:B------:R-:W-:-:S11]  /*0490*/  PLOP3.LUT P0, PT, PT, PT, PT, 0x80, 0x8 ;  /* 0x000000000008781c */ /* 0x000fd60003f0f070 */
[----:B------:R-:W-:Y:S05]  /*04a0*/  @!P1 BRA `(.L_x_31) ;  /* 0x0000000000789947 */ /* 0x000fea0003800000 */
[----:B-1----:R-:W1:Y:S01]  /*04b0*/  LDC.64 R14, c[0x0][0x388] ;  /* 0x0000e200ff0e7b82 */ /* 0x002e620000000a00 */
[----:B------:R-:W2:Y:S01]  /*04c0*/  LDCU UR6, c[0x0][0x398] ;  /* 0x00007300ff0677ac */ /* 0x000ea20008000800 */
[----:B------:R-:W-:-:S04]  /*04d0*/  IADD3 R19, PT, PT, R9, R26, RZ ;  /* 0x0000001a09137210 */ /* 0x000fc80007ffe0ff */
[----:B0-----:R-:W-:Y:S02]  /*04e0*/  VIMNMX.U32 R17, PT, PT, R8, R19, PT ;  /* 0x0000001308117248 */ /* 0x001fe40003fe0000 */
[C-C-:B------:R-:W-:Y:S02]  /*04f0*/  VIADDMNMX.U32 R27, R19.reuse, 0x10, R8.reuse, PT ;  /* 0x00000010131b7846 */ /* 0x140fe40003800008 */
[----:B------:R-:W-:Y:S01]  /*0500*/  VIADDMNMX.U32 R29, R19, 0x20, R8, PT ;  /* 0x00000020131d7846 */ /* 0x000fe20003800008 */
[----:B--2---:R-:W-:-:S04]  /*0510*/  IMAD R17, R24, UR6, R17 ;  /* 0x0000000618117c24 */ /* 0x004fc8000f8e0211 */
[----:B-1----:R-:W-:-:S04]  /*0520*/  IMAD.WIDE R16, R17, 0x4, R14 ;  /* 0x0000000411107825 */ /* 0x002fc800078e020e */
[----:B------:R-:W-:Y:S01]  /*0530*/  IMAD R27, R24, UR6, R27 ;  /* 0x00000006181b7c24 */ /* 0x000fe2000f8e021b */
[----:B------:R0:W2:Y:S01]  /*0540*/  LDG.E.CONSTANT R28, desc[UR12][R16.64] ;  /* 0x0000000c101c7981 */ /* 0x0000a2000c1e9900 */
[----:B------:R-:W1:Y:S01]  /*0550*/  S2UR UR5, SR_CgaCtaId ;  /* 0x00000000000579c3 */ /* 0x000e620000008800 */
[----:B------:R-:W-:Y:S01]  /*0560*/  UMOV UR4, 0x400 ;  /* 0x0000040000047882 */ /* 0x000fe20000000000 */
[----:B------:R-:W-:Y:S01]  /*0570*/  IMAD R25, R13, R12, R26 ;  /* 0x0000000c0d197224 */ /* 0x000fe200078e021a */
[----:B0-----:R-:W-:Y:S01]  /*0580*/  VIADDMNMX.U32 R16, R19, 0x30, R8, PT ;  /* 0x0000003013107846 */ /* 0x001fe20003800008 */
[----:B------:R-:W-:-:S04]  /*0590*/  IMAD.WIDE R18, R27, 0x4, R14 ;  /* 0x000000041b127825 */ /* 0x000fc800078e020e */
[C---:B------:R-:W-:Y:S02]  /*05a0*/  IMAD R17, R24.reuse, UR6, R29 ;  /* 0x0000000618117c24 */ /* 0x040fe4000f8e021d */
[----:B------:R-:W-:Y:S01]  /*05b0*/  IMAD R27, R24, UR6, R16 ;  /* 0x00000006181b7c24 */ /* 0x000fe2000f8e0210 */
[----:B------:R-:W3:Y:S01]  /*05c0*/  LDG.E.CONSTANT R18, desc[UR12][R18.64] ;  /* 0x0000000c12127981 */ /* 0x000ee2000c1e9900 */
[----:B------:R-:W-:-:S04]  /*05d0*/  IMAD.WIDE R16, R17, 0x4, R14 ;  /* 0x0000000411107825 */ /* 0x000fc800078e020e */
[----:B------:R-:W-:Y:S02]  /*05e0*/  IMAD.WIDE R14, R27, 0x4, R14 ;  /* 0x000000041b0e7825 */ /* 0x000fe400078e020e */
[----:B------:R-:W4:Y:S01]  /*05f0*/  LDG.E.CONSTANT R16, desc[UR12][R16.64] ;  /* 0x0000000c10107981 */ /* 0x000f22000c1e9900 */
[----:B-1----:R-:W-:-:S03]  /*0600*/  ULEA UR4, UR5, UR4, 0x18 ;  /* 0x0000000405047291 */ /* 0x002fc6000f8ec0ff */
[----:B------:R-:W4:Y:S03]  /*0610*/  LDG.E.CONSTANT R14, desc[UR12][R14.64] ;  /* 0x0000000c0e0e7981 */ /* 0x000f26000c1e9900 */
[----:B------:R-:W-:Y:S02]  /*0620*/  LEA R25, R25, UR4, 0x2 ;  /* 0x0000000419197c11 */ /* 0x000fe4000f8e10ff */
[----:B------:R-:W-:Y:S02]  /*0630*/  PLOP3.LUT P0, PT, PT, PT, PT, 0x8, 0x80 ;  /* 0x000000000080781c */ /* 0x000fe40003f0e170 */
[----:B------:R-:W-:Y:S01]  /*0640*/  IADD3 R26, PT, PT, R26, 0x40, RZ ;  /* 0x000000401a1a7810 */ /* 0x000fe20007ffe0ff */
[----:B--2---:R2:W-:Y:S04]  /*0650*/  STS [R25], R28 ;  /* 0x0000001c19007388 */ /* 0x0045e80000000800 */
[----:B---3--:R2:W-:Y:S04]  /*0660*/  STS [R25+0x40], R18 ;  /* 0x0000401219007388 */ /* 0x0085e80000000800 */
[----:B----4-:R2:W-:Y:S04]  /*0670*/  STS [R25+0x80], R16 ;  /* 0x0000801019007388 */ /* 0x0105e80000000800 */
[----:B------:R2:W-:Y:S02]  /*0680*/  STS [R25+0xc0], R14 ;  /* 0x0000c00e19007388 */ /* 0x0005e40000000800 */
.L_x_31:
[----:B------:R-:W-:Y:S05]  /*0690*/  BSYNC.RECONVERGENT B2 ;  /* 0x0000000000027941 */ /* 0x000fea0003800200 */
.L_x_30:
[C---:B--2---:R-:W-:Y:S01]  /*06a0*/  IMAD.IADD R14, R13.reuse, 0x1, -R26 ;  /* 0x000000010d0e7824 */ /* 0x044fe200078e0a1a */
[----:B------:R-:W-:Y:S01]  /*06b0*/  ISETP.GT.U32.AND P1, PT, R13, R26, PT ;  /* 0x0000001a0d00720c */ /* 0x000fe20003f24070 */
[----:B------:R-:W-:Y:S03]  /*06c0*/  BSSY.RECONVERGENT B2, `(.L_x_32) ;  /* 0x0000069000027945 */ /* 0x000fe60003800200 */
[----:B------:R-:W-:-:S13]  /*06d0*/  ISETP.LE.U32.OR P1, PT, R14, 0xc0, !P1 ;  /* 0x000000c00e00780c */ /* 0x000fda0004f23470 */
[----:B------:R-:W-:Y:S05]  /*06e0*/  @P1 BRA `(.L_x_33) ;  /* 0x0000000400981947 */ /* 0x000fea0003800000 */
[----:B------:R-:W-:Y:S02]  /*06f0*/  PLOP3.LUT P0, PT, PT, PT, PT, 0x8, 0x80 ;  /* 0x000000000080781c */ /* 0x000fe40003f0e170 */
[----:B------:R-:W-:-:S11]  /*0700*/  IADD3 R25, PT, PT, R5, -0xb0, RZ ;  /* 0xffffff5005197810 */ /* 0x000fd60007ffe0ff */
.L_x_34:
[----:B-1-3--:R-:W1:Y:S01]  /*0710*/  LDC.64 R14, c[0x0][0x388] ;  /* 0x0000e200ff0e7b82 */ /* 0x00ae620000000a00 */
[----:B------:R-:W2:Y:S01]  /*0720*/  LDCU UR6, c[0x0][0x398] ;  /* 0x00007300ff0677ac */ /* 0x000ea20008000800 */
[----:B------:R-:W-:-:S04]  /*0730*/  IADD3 R27, PT, PT, R9, R26, RZ ;  /* 0x0000001a091b7210 */ /* 0x000fc80007ffe0ff */
[----:B0-----:R-:W-:-:S05]  /*0740*/  VIMNMX.U32 R17, PT, PT, R8, R27, PT ;  /* 0x0000001b08117248 */ /* 0x001fca0003fe0000 */
[----:B--2---:R-:W-:-:S04]  /*0750*/  IMAD R17, R24, UR6, R17 ;  /* 0x0000000618117c24 */ /* 0x004fc8000f8e0211 */
[----:B-1----:R-:W-:Y:S01]  /*0760*/  IMAD.WIDE R18, R17, 0x4, R14 ;  /* 0x0000000411127825 */ /* 0x002fe200078e020e */
[----:B------:R-:W-:Y:S01]  /*0770*/  VIADDMNMX.U32 R17, R27, 0x10, R8, PT ;  /* 0x000000101b117846 */ /* 0x000fe20003800008 */
[----:B------:R-:W0:Y:S03]  /*0780*/  S2UR UR5, SR_CgaCtaId ;  /* 0x00000000000579c3 */ /* 0x000e260000008800 */
[----:B------:R1:W2:Y:S01]  /*0790*/  LDG.E.CONSTANT R29, desc[UR12][R18.64] ;  /* 0x0000000c121d7981 */ /* 0x0002a2000c1e9900 */
[----:B------:R-:W-:Y:S01]  /*07a0*/  IMAD R17, R24, UR6, R17 ;  /* 0x0000000618117c24 */ /* 0x000fe2000f8e0211 */
[----:B------:R-:W-:Y:S01]  /*07b0*/  UMOV UR4, 0x400 ;  /* 0x0000040000047882 */ /* 0x000fe20000000000 */
[----:B------:R-:W-:Y:S02]  /*07c0*/  IMAD R28, R13, R12, R26 ;  /* 0x0000000c0d1c7224 */ /* 0x000fe400078e021a */
[----:B------:R-:W-:-:S06]  /*07d0*/  IMAD.WIDE R16, R17, 0x4, R14 ;  /* 0x0000000411107825 */ /* 0x000fcc00078e020e */
[----:B------:R3:W4:Y:S01]  /*07e0*/  LDG.E.CONSTANT R17, desc[UR12][R16.64] ;  /* 0x0000000c10117981 */ /* 0x000722000c1e9900 */
[----:B-1----:R-:W-:-:S05]  /*07f0*/  VIADDMNMX.U32 R19, R27, 0x20, R8, PT ;  /* 0x000000201b137846 */ /* 0x002fca0003800008 */
[----:B------:R-:W-:-:S04]  /*0800*/  IMAD R19, R24, UR6, R19 ;  /* 0x0000000618137c24 */ /* 0x000fc8000f8e0213 */
[----:B------:R-:W-:Y:S01]  /*0810*/  IMAD.WIDE R18, R19, 0x4, R14 ;  /* 0x0000000413127825 */ /* 0x000fe200078e020e */
[----:B0-----:R-:W-:-:S05]  /*0820*/  ULEA UR4, UR5, UR4, 0x18 ;  /* 0x0000000405047291 */ /* 0x001fca000f8ec0ff */
[----:B------:R0:W4:Y:S01]  /*0830*/  LDG.E.CONSTANT R19, desc[UR12][R18.64] ;  /* 0x0000000c12137981 */ /* 0x000122000c1e9900 */
[----:B---3--:R-:W-:Y:S02]  /*0840*/  VIADDMNMX.U32 R16, R27, 0x30, R8, PT ;  /* 0x000000301b107846 */ /* 0x008fe40003800008 */
[----:B------:R-:W-:-:S03]  /*0850*/  LEA R28, R28, UR4, 0x2 ;  /* 0x000000041c1c7c11 */ /* 0x000fc6000f8e10ff */
[----:B------:R-:W-:Y:S02]  /*0860*/  IMAD R16, R24, UR6, R16 ;  /* 0x0000000618107c24 */ /* 0x000fe4000f8e0210 */
[----:B--2---:R-:W-:Y:S04]  /*0870*/  STS [R28], R29 ;  /* 0x0000001d1c007388 */ /* 0x004fe80000000800 */
[----:B----4-:R1:W-:Y:S02]  /*0880*/  STS [R28+0x40], R17 ;  /* 0x000040111c007388 */ /* 0x0103e40000000800 */
[----:B-1----:R-:W-:-:S06]  /*0890*/  IMAD.WIDE R16, R16, 0x4, R14 ;  /* 0x0000000410107825 */ /* 0x002fcc00078e020e */
[----:B------:R1:W2:Y:S01]  /*08a0*/  LDG.E.CONSTANT R16, desc[UR12][R16.64] ;  /* 0x0000000c10107981 */ /* 0x0002a2000c1e9900 */
[----:B------:R-:W-:-:S04]  /*08b0*/  IADD3 R29, PT, PT, R26, 0x40, RZ ;  /* 0x000000401a1d7810 */ /* 0x000fc80007ffe0ff */
[----:B0-----:R-:W-:Y:S01]  /*08c0*/  VIADDMNMX.U32 R18, R9, R29, R8, PT ;  /* 0x0000001d09127246 */ /* 0x001fe20003800008 */
[----:B------:R0:W-:Y:S04]  /*08d0*/  STS [R28+0x80], R19 ;  /* 0x000080131c007388 */ /* 0x0001e80000000800 */
[----:B-1----:R-:W-:-:S04]  /*08e0*/  IMAD R17, R24, UR6, R18 ;  /* 0x0000000618117c24 */ /* 0x002fc8000f8e0212 */
[----:B0-----:R-:W-:-:S06]  /*08f0*/  IMAD.WIDE R18, R17, 0x4, R14 ;  /* 0x0000000411127825 */ /* 0x001fcc00078e020e */
[----:B------:R-:W3:Y:S01]  /*0900*/  LDG.E.CONSTANT R18, desc[UR12][R18.64] ;  /* 0x0000000c12127981 */ /* 0x000ee2000c1e9900 */
[----:B------:R-:W-:-:S05]  /*0910*/  VIADDMNMX.U32 R17, R27, 0x50, R8, PT ;  /* 0x000000501b117846 */ /* 0x000fca0003800008 */
[----:B------:R-:W-:Y:S01]  /*0920*/  IMAD R17, R24, UR6, R17 ;  /* 0x0000000618117c24 */ /* 0x000fe2000f8e0211 */
[----:B--2---:R0:W-:Y:S03]  /*0930*/  STS [R28+0xc0], R16 ;  /* 0x0000c0101c007388 */ /* 0x0041e60000000800 */
[----:B0-----:R-:W-:-:S05]  /*0940*/  IMAD.WIDE R16, R17, 0x4, R14 ;  /* 0x0000000411107825 */ /* 0x001fca00078e020e */
[----:B------:R0:W2:Y:S01]  /*0950*/  LDG.E.CONSTANT R28, desc[UR12][R16.64] ;  /* 0x0000000c101c7981 */ /* 0x0000a2000c1e9900 */
[----:B------:R-:W-:-:S05]  /*0960*/  IMAD R29, R13, R12, R29 ;  /* 0x0000000c0d1d7224 */ /* 0x000fca00078e021d */
[----:B------:R-:W-:Y:S02]  /*0970*/  LEA R29, R29, UR4, 0x2 ;  /* 0x000000041d1d7c11 */ /* 0x000fe4000f8e10ff */
[----:B0-----:R-:W-:-:S03]  /*0980*/  VIADDMNMX.U32 R17, R27, 0x60, R8, PT ;  /* 0x000000601b117846 */ /* 0x001fc60003800008 */
[----:B---3--:R0:W-:Y:S02]  /*0990*/  STS [R29], R18 ;  /* 0x000000121d007388 */ /* 0x0081e40000000800 */
[----:B------:R-:W-:-:S04]  /*09a0*/  IMAD R17, R24, UR6, R17 ;  /* 0x0000000618117c24 */ /* 0x000fc8000f8e0211 */
[----:B0-----:R-:W-:Y:S01]  /*09b0*/  IMAD.WIDE R18, R17, 0x4, R14 ;  /* 0x0000000411127825 */ /* 0x001fe200078e020e */
[----:B------:R-:W-:-:S05]  /*09c0*/  VIADDMNMX.U32 R17, R27, 0x70, R8, PT ;  /* 0x000000701b117846 */ /* 0x000fca0003800008 */
[----:B------:R-:W-:-:S04]  /*09d0*/  IMAD R17, R24, UR6, R17 ;  /* 0x0000000618117c24 */ /* 0x000fc8000f8e0211 */
[----:B------:R-:W-:-:S06]  /*09e0*/  IMAD.WIDE R16, R17, 0x4, R14 ;  /* 0x0000000411107825 */ /* 0x000fcc00078e020e */
[----:B------:R0:W3:Y:S02]  /*09f0*/  LDG.E.CONSTANT R16, desc[UR12][R16.64] ;  /* 0x0000000c10107981 */ /* 0x0000e4000c1e9900 */
[----:B0-----:R-:W-:Y:S02]  /*0a00*/  IADD3 R17, PT, PT, R26, 0x80, RZ ;  /* 0x000000801a117810 */ /* 0x001fe40007ffe0ff */
[----:B--2---:R0:W-:Y:S04]  /*0a10*/  STS [R29+0x40], R28 ;  /* 0x0000401c1d007388 */ /* 0x0041e80000000800 */
[----:B0-----:R0:W2:Y:S02]  /*0a20*/  LDG.E.CONSTANT R28, desc[UR12][R18.64] ;  /* 0x0000000c121c7981 */ /* 0x0010a4000c1e9900 */
[----:B0-----:R-:W-:-:S05]  /*0a30*/  VIADDMNMX.U32 R19, R9, R17, R8, PT ;  /* 0x0000001109137246 */ /* 0x001fca0003800008 */
[----:B------:R-:W-:-:S04]  /*0a40*/  IMAD R19, R24, UR6, R19 ;  /* 0x0000000618137c24 */ /* 0x000fc8000f8e0213 */
[----:B------:R-:W-:-:S06]  /*0a50*/  IMAD.WIDE R18, R19, 0x4, R14 ;  /* 0x0000000413127825 */ /* 0x000fcc00078e020e */
[----:B------:R0:W4:Y:S01]  /*0a60*/  LDG.E.CONSTANT R19, desc[UR12][R18.64] ;  /* 0x0000000c12137981 */ /* 0x000122000c1e9900 */
[----:B------:R-:W-:Y:S01]  /*0a70*/  IMAD R17, R13, R12, R17 ;  /* 0x0000000c0d117224 */ /* 0x000fe200078e0211 */
[----:B0-----:R-:W-:Y:S02]  /*0a80*/  VIADDMNMX.U32 R18, R27, 0x90, R8, PT ;  /* 0x000000901b127846 */ /* 0x001fe40003800008 */
[----:B---3--:R-:W-:Y:S04]  /*0a90*/  STS [R29+0xc0], R16 ;  /* 0x0000c0101d007388 */ /* 0x008fe80000000800 */
[----:B--2---:R0:W-:Y:S02]  /*0aa0*/  STS [R29+0x80], R28 ;  /* 0x0000801c1d007388 */ /* 0x0041e40000000800 */
[----:B0-----:R-:W-:Y:S01]  /*0ab0*/  LEA R28, R17, UR4, 0x2 ;  /* 0x00000004111c7c11 */ /* 0x001fe2000f8e10ff */
[----:B------:R-:W-:Y:S01]  /*0ac0*/  IMAD R17, R24, UR6, R18 ;  /* 0x0000000618117c24 */ /* 0x000fe2000f8e0212 */
[----:B------:R-:W-:-:S03]  /*0ad0*/  VIADDMNMX.U32 R18, R27, 0xb0, R8, PT ;  /* 0x000000b01b127846 */ /* 0x000fc60003800008 */
[----:B------:R-:W-:-:S04]  /*0ae0*/  IMAD.WIDE R16, R17, 0x4, R14 ;  /* 0x0000000411107825 */ /* 0x000fc800078e020e */
[----:B------:R-:W-:Y:S01]  /*0af0*/  IMAD R18, R24, UR6, R18 ;  /* 0x0000000618127c24 */ /* 0x000fe2000f8e0212 */
[----:B------:R0:W2:Y:S04]  /*0b00*/  LDG.E.CONSTANT R29, desc[UR12][R16.64] ;  /* 0x0000000c101d7981 */ /* 0x0000a8000c1e9900 */
[----:B----4-:R1:W-:Y:S02]  /*0b10*/  STS [R28], R19 ;  /* 0x000000131c007388 */ /* 0x0103e40000000800 */
[----:B-1----:R-:W-:-:S06]  /*0b20*/  IMAD.WIDE R18, R18, 0x4, R14 ;  /* 0x0000000412127825 */ /* 0x002fcc00078e020e */
[----:B------:R-:W3:Y:S01]  /*0b30*/  LDG.E.CONSTANT R19, desc[UR12][R18.64] ;  /* 0x0000000c12137981 */ /* 0x000ee2000c1e9900 */
[----:B0-----:R-:W-:-:S05]  /*0b40*/  VIADDMNMX.U32 R17, R27, 0xa0, R8, PT ;  /* 0x000000a01b117846 */ /* 0x001fca0003800008 */
[----:B------:R-:W-:-:S04]  /*0b50*/  IMAD R17, R24, UR6, R17 ;  /* 0x0000000618117c24 */ /* 0x000fc8000f8e0211 */
[----:B------:R-:W-:-:S06]  /*0b60*/  IMAD.WIDE R16, R17, 0x4, R14 ;  /* 0x0000000411107825 */ /* 0x000fcc00078e020e */
[----:B------:R0:W4:Y:S02]  /*0b70*/  LDG.E.CONSTANT R17, desc[UR12][R16.64] ;  /* 0x0000000c10117981 */ /* 0x000124000c1e9900 */
[----:B0-----:R-:W-:-:S04]  /*0b80*/  IADD3 R16, PT, PT, R26, 0xc0, RZ ;  /* 0x000000c01a107810 */ /* 0x001fc80007ffe0ff */
[----:B------:R-:W-:Y:S01]  /*0b90*/  VIADDMNMX.U32 R18, R9, R16, R8, PT ;  /* 0x0000001009127246 */ /* 0x000fe20003800008 */
[----:B--2---:R0:W-:Y:S04]  /*0ba0*/  STS [R28+0x40], R29 ;  /* 0x0000401d1c007388 */ /* 0x0041e80000000800 */
[----:B0-----:R-:W-:Y:S01]  /*0bb0*/  IMAD R29, R24, UR6, R18 ;  /* 0x00000006181d7c24 */ /* 0x001fe2000f8e0212 */
[----:B---3--:R0:W-:Y:S03]  /*0bc0*/  STS [R28+0xc0], R19 ;  /* 0x0000c0131c007388 */ /* 0x0081e60000000800 */
[----:B0-----:R-:W-:-:S06]  /*0bd0*/  IMAD.WIDE R18, R29, 0x4, R14 ;  /* 0x000000041d127825 */ /* 0x001fcc00078e020e */
[----:B------:R0:W2:Y:S01]  /*0be0*/  LDG.E.CONSTANT R18, desc[UR12][R18.64] ;  /* 0x0000000c12127981 */ /* 0x0000a2000c1e9900 */
[----:B------:R-:W-:Y:S01]  /*0bf0*/  IMAD R29, R13, R12, R16 ;  /* 0x0000000c0d1d7224 */ /* 0x000fe200078e0210 */
[--C-:B------:R-:W-:Y:S02]  /*0c00*/  VIADDMNMX.U32 R16, R27, 0xd0, R8.reuse, PT ;  /* 0x000000d01b107846 */ /* 0x100fe40003800008 */
[----:B----4-:R1:W-:Y:S02]  /*0c10*/  STS [R28+0x80], R17 ;  /* 0x000080111c007388 */ /* 0x0103e40000000800 */
[----:B------:R-:W-:Y:S02]  /*0c20*/  LEA R29, R29, UR4, 0x2 ;  /* 0x000000041d1d7c11 */ /* 0x000fe4000f8e10ff */
[C-C-:B-1----:R-:W-:Y:S02]  /*0c30*/  VIADDMNMX.U32 R28, R27.reuse, 0xe0, R8.reuse, PT ;  /* 0x000000e01b1c7846 */ /* 0x142fe40003800008 */
[----:B------:R-:W-:Y:S01]  /*0c40*/  VIADDMNMX.U32 R27, R27, 0xf0, R8, PT ;  /* 0x000000f01b1b7846 */ /* 0x000fe20003800008 */
[----:B------:R-:W-:-:S02]  /*0c50*/  IMAD R17, R24, UR6, R16 ;  /* 0x0000000618117c24 */ /* 0x000fc4000f8e0210 */
[C---:B0-----:R-:W-:Y:S02]  /*0c60*/  IMAD R19, R24.reuse, UR6, R28 ;  /* 0x0000000618137c24 */ /* 0x041fe4000f8e021c */
[----:B------:R-:W-:Y:S02]  /*0c70*/  IMAD R27, R24, UR6, R27 ;  /* 0x00000006181b7c24 */ /* 0x000fe4000f8e021b */
[----:B------:R-:W-:-:S06]  /*0c80*/  IMAD.WIDE R16, R17, 0x4, R14 ;  /* 0x0000000411107825 */ /* 0x000fcc00078e020e */
[----:B------:R-:W3:Y:S04]  /*0c90*/  LDG.E.CONSTANT R16, desc[UR12][R16.64] ;  /* 0x0000000c10107981 */ /* 0x000ee8000c1e9900 */
[----:B--2---:R0:W-:Y:S02]  /*0ca0*/  STS [R29], R18 ;  /* 0x000000121d007388 */ /* 0x0041e40000000800 */
[----:B0-----:R-:W-:-:S04]  /*0cb0*/  IMAD.WIDE R18, R19, 0x4, R14 ;  /* 0x0000000413127825 */ /* 0x001fc800078e020e */
[----:B------:R-:W-:Y:S01]  /*0cc0*/  IMAD.WIDE R14, R27, 0x4, R14 ;  /* 0x000000041b0e7825 */ /* 0x000fe200078e020e */
[----:B------:R-:W2:Y:S05]  /*0cd0*/  LDG.E.CONSTANT R28, desc[UR12][R18.64] ;  /* 0x0000000c121c7981 */ /* 0x000eaa000c1e9900 */
[----:B------:R-:W4:Y:S01]  /*0ce0*/  LDG.E.CONSTANT R14, desc[UR12][R14.64] ;  /* 0x0000000c0e0e7981 */ /* 0x000f22000c1e9900 */
[----:B------:R-:W-:-:S03]  /*0cf0*/  IADD3 R26, PT, PT, R26, 0x100, RZ ;  /* 0x000001001a1a7810 */ /* 0x000fc60007ffe0ff */
[----:B---3--:R3:W-:Y:S01]  /*0d00*/  STS [R29+0x40], R16 ;  /* 0x000040101d007388 */ /* 0x0087e20000000800 */
[----:B------:R-:W-:-:S03]  /*0d10*/  ISETP.GE.U32.AND P1, PT, R26, R25, PT ;  /* 0x000000191a00720c */ /* 0x000fc60003f26070 */
[----:B--2---:R3:W-:Y:S04]  /*0d20*/  STS [R29+0x80], R28 ;  /* 0x0000801c1d007388 */ /* 0x0047e80000000800 */
[----:B----4-:R3:W-:Y:S06]  /*0d30*/  STS [R29+0xc0], R14 ;  /* 0x0000c00e1d007388 */ /* 0x0107ec0000000800 */
[----:B------:R-:W-:Y:S05]  /*0d40*/  @!P1 BRA `(.L_x_34) ;  /* 0xfffffff800709947 */ /* 0x000fea000383ffff */
.L_x_33:
[----:B------:R-:W-:Y:S05]  /*0d50*/  BSYNC.RECONVERGENT B2 ;  /* 0x0000000000027941 */ /* 0x000fea0003800200 */
.L_x_32:
[CC--:B------:R-:W-:Y:S01]  /*0d60*/  ISETP.GT.U32.AND P1, PT, R13.reuse, R26.reuse, PT ;  /* 0x0000001a0d00720c */ /* 0x0c0fe20003f24070 */
[----:B------:R-:W-:Y:S01]  /*0d70*/  BSSY.RECONVERGENT B2, `(.L_x_35) ;  /* 0x0000039000027945 */ /* 0x000fe20003800200 */
[----:B---3--:R-:W-:-:S04]  /*0d80*/  IADD3 R14, PT, PT, R13, -R26, RZ ;  /* 0x8000001a0d0e7210 */ /* 0x008fc80007ffe0ff */
[----:B------:R-:W-:-:S13]  /*0d90*/  ISETP.LE.U32.OR P1, PT, R14, 0x40, !P1 ;  /* 0x000000400e00780c */ /* 0x000fda0004f23470 */
[----:B------:R-:W-:Y:S05]  /*0da0*/  @P1 BRA `(.L_x_36) ;  /* 0x0000000000d41947 */ /* 0x000fea0003800000 */
[----:B01----:R-:W0:Y:S01]  /*0db0*/  LDC.64 R16, c[0x0][0x388] ;  /* 0x0000e200ff107b82 */ /* 0x003e220000000a00 */
[----:B------:R-:W1:Y:S01]  /*0dc0*/  LDCU UR6, c[0x0][0x398] ;  /* 0x00007300ff0677ac */ /* 0x000e620008000800 */
[----:B------:R-:W-:-:S04]  /*0dd0*/  IADD3 R25, PT, PT, R9, R26, RZ ;  /* 0x0000001a09197210 */ /* 0x000fc80007ffe0ff */
[----:B------:R-:W-:-:S05]  /*0de0*/  VIMNMX.U32 R15, PT, PT, R8, R25, PT ;  /* 0x00000019080f7248 */ /* 0x000fca0003fe0000 */
[----:B-1----:R-:W-:-:S04]  /*0df0*/  IMAD R15, R24, UR6, R15 ;  /* 0x00000006180f7c24 */ /* 0x002fc8000f8e020f */
[----:B0-----:R-:W-:Y:S01]  /*0e00*/  IMAD.WIDE R18, R15, 0x4, R16 ;  /* 0x000000040f127825 */ /* 0x001fe200078e0210 */
[----:B------:R-:W-:-:S04]  /*0e10*/  VIADDMNMX.U32 R15, R25, 0x10, R8, PT ;  /* 0x00000010190f7846 */ /* 0x000fc80003800008 */
[----:B------:R-:W2:Y:S01]  /*0e20*/  LDG.E.CONSTANT R27, desc[UR12][R18.64] ;  /* 0x0000000c121b7981 */ /* 0x000ea2000c1e9900 */
[----:B------:R-:W-:-:S04]  /*0e30*/  IMAD R15, R24, UR6, R15 ;  /* 0x00000006180f7c24 */ /* 0x000fc8000f8e020f */
[----:B------:R-:W-:-:S05]  /*0e40*/  IMAD.WIDE R14, R15, 0x4, R16 ;  /* 0x000000040f0e7825 */ /* 0x000fca00078e0210 */
[----:B------:R0:W3:Y:S01]  /*0e50*/  LDG.E.CONSTANT R29, desc[UR12][R14.64] ;  /* 0x0000000c0e1d7981 */ /* 0x0000e2000c1e9900 */
[----:B------:R-:W1:Y:S01]  /*0e60*/  S2UR UR5, SR_CgaCtaId ;  /* 0x00000000000579c3 */ /* 0x000e620000008800 */
[----:B------:R-:W-:Y:S01]  /*0e70*/  UMOV UR4, 0x400 ;  /* 0x0000040000047882 */ /* 0x000fe20000000000 */
[----:B------:R-:W-:Y:S01]  /*0e80*/  IMAD R28, R13, R12, R26 ;  /* 0x0000000c0d1c7224 */ /* 0x000fe200078e021a */
[----:B0-----:R-:W-:-:S05]  /*0e90*/  VIADDMNMX.U32 R15, R25, 0x20, R8, PT ;  /* 0x00000020190f7846 */ /* 0x001fca0003800008 */
[----:B------:R-:W-:Y:S01]  /*0ea0*/  IMAD R19, R24, UR6, R15 ;  /* 0x0000000618137c24 */ /* 0x000fe2000f8e020f */
[----:B------:R-:W-:-:S03]  /*0eb0*/  VIADDMNMX.U32 R15, R25, 0x30, R8, PT ;  /* 0x00000030190f7846 */ /* 0x000fc60003800008 */
[----:B------:R-:W-:-:S04]  /*0ec0*/  IMAD.WIDE R18, R19, 0x4, R16 ;  /* 0x0000000413127825 */ /* 0x000fc800078e0210 */
[----:B------:R-:W-:Y:S02]  /*0ed0*/  IMAD R15, R24, UR6, R15 ;  /* 0x00000006180f7c24 */ /* 0x000fe4000f8e020f */
[----:B------:R-:W4:Y:S01]  /*0ee0*/  LDG.E.CONSTANT R19, desc[UR12][R18.64] ;  /* 0x0000000c12137981 */ /* 0x000f22000c1e9900 */
[----:B-1----:R-:W-:Y:S01]  /*0ef0*/  ULEA UR4, UR5, UR4, 0x18 ;  /* 0x0000000405047291 */ /* 0x002fe2000f8ec0ff */
[----:B------:R-:W-:-:S05]  /*0f00*/  IMAD.WIDE R14, R15, 0x4, R16 ;  /* 0x000000040f0e7825 */ /* 0x000fca00078e0210 */
[----:B------:R-:W-:Y:S01]  /*0f10*/  LEA R28, R28, UR4, 0x2 ;  /* 0x000000041c1c7c11 */ /* 0x000fe2000f8e10ff */
[----:B------:R0:W4:Y:S02]  /*0f20*/  LDG.E.CONSTANT R18, desc[UR12][R14.64] ;  /* 0x0000000c0e127981 */ /* 0x000124000c1e9900 */
[----:B0-----:R-:W-:-:S05]  /*0f30*/  VIADD R14, R26, 0x40 ;  /* 0x000000401a0e7836 */ /* 0x001fca0000000000 */
[--C-:B------:R-:W-:Y:S01]  /*0f40*/  VIADDMNMX.U32 R15, R9, R14, R8.reuse, PT ;  /* 0x0000000e090f7246 */ /* 0x100fe20003800008 */
[----:B--2---:R0:W-:Y:S04]  /*0f50*/  STS [R28], R27 ;  /* 0x0000001b1c007388 */ /* 0x0041e80000000800 */
[----:B---3--:R1:W-:Y:S01]  /*0f60*/  STS [R28+0x40], R29 ;  /* 0x0000401d1c007388 */ /* 0x0083e20000000800 */
[C---:B0-----:R-:W-:Y:S01]  /*0f70*/  IMAD R27, R24.reuse, UR6, R15 ;  /* 0x00000006181b7c24 */ /* 0x041fe2000f8e020f */
[C-C-:B------:R-:W-:Y:S02]  /*0f80*/  VIADDMNMX.U32 R15, R25.reuse, 0x60, R8.reuse, PT ;  /* 0x00000060190f7846 */ /* 0x140fe40003800008 */
[C-C-:B-1----:R-:W-:Y:S02]  /*0f90*/  VIADDMNMX.U32 R29, R25.reuse, 0x50, R8.reuse, PT ;  /* 0x00000050191d7846 */ /* 0x142fe40003800008 */
[----:B------:R-:W-:Y:S01]  /*0fa0*/  VIADDMNMX.U32 R25, R25, 0x70, R8, PT ;  /* 0x0000007019197846 */ /* 0x000fe20003800008 */
[----:B------:R-:W-:-:S02]  /*0fb0*/  IMAD R15, R24, UR6, R15 ;  /* 0x00000006180f7c24 */ /* 0x000fc4000f8e020f */
[C---:B------:R-:W-:Y:S02]  /*0fc0*/  IMAD R29, R24.reuse, UR6, R29 ;  /* 0x00000006181d7c24 */ /* 0x040fe4000f8e021d */
[----:B------:R-:W-:Y:S01]  /*0fd0*/  IMAD R25, R24, UR6, R25 ;  /* 0x0000000618197c24 */ /* 0x000fe2000f8e0219 */
[----:B----4-:R-:W-:Y:S04]  /*0fe0*/  STS [R28+0x80], R19 ;  /* 0x000080131c007388 */ /* 0x010fe80000000800 */
[----:B------:R0:W-:Y:S02]  /*0ff0*/  STS [R28+0xc0], R18 ;  /* 0x0000c0121c007388 */ /* 0x0001e40000000800 */
[----:B0-----:R-:W-:-:S04]  /*1000*/  IMAD.WIDE R18, R27, 0x4, R16 ;  /* 0x000000041b127825 */ /* 0x001fc800078e0210 */
[----:B------:R-:W-:Y:S02]  /*1010*/  IMAD R27, R13, R12, R14 ;  /* 0x0000000c0d1b7224 */ /* 0x000fe400078e020e */
[--C-:B------:R-:W-:Y:S01]  /*1020*/  IMAD.WIDE R28, R29, 0x4, R16.reuse ;  /* 0x000000041d1c7825 */ /* 0x100fe200078e0210 */
[----:B------:R-:W2:Y:S03]  /*1030*/  LDG.E.CONSTANT R18, desc[UR12][R18.64] ;  /* 0x0000000c12127981 */ /* 0x000ea6000c1e9900 */
[--C-:B------:R-:W-:Y:S02]  /*1040*/  IMAD.WIDE R14, R15, 0x4, R16.reuse ;  /* 0x000000040f0e7825 */ /* 0x100fe400078e0210 */
[----:B------:R-:W3:Y:S02]  /*1050*/  LDG.E.CONSTANT R28, desc[UR12][R28.64] ;  /* 0x0000000c1c1c7981 */ /* 0x000ee4000c1e9900 */
[----:B------:R-:W-:-:S02]  /*1060*/  IMAD.WIDE R16, R25, 0x4, R16 ;  /* 0x0000000419107825 */ /* 0x000fc400078e0210 */
[----:B------:R-:W4:Y:S04]  /*1070*/  LDG.E.CONSTANT R14, desc[UR12][R14.64] ;  /* 0x0000000c0e0e7981 */ /* 0x000f28000c1e9900 */
[----:B------:R-:W4:Y:S01]  /*1080*/  LDG.E.CONSTANT R16, desc[UR12][R16.64] ;  /* 0x0000000c10107981 */ /* 0x000f22000c1e9900 */
[----:B------:R-:W-:Y:S02]  /*1090*/  LEA R27, R27, UR4, 0x2 ;  /* 0x000000041b1b7c11 */ /* 0x000fe4000f8e10ff */
[----:B------:R-:W-:Y:S02]  /*10a0*/  PLOP3.LUT P0, PT, PT, PT, PT, 0x8, 0x80 ;  /* 0x000000000080781c */ /* 0x000fe40003f0e170 */
[----:B------:R-:W-:Y:S01]  /*10b0*/  IADD3 R26, PT, PT, R26, 0x80, RZ ;  /* 0x000000801a1a7810 */ /* 0x000fe20007ffe0ff */
[----:B--2---:R2:W-:Y:S04]  /*10c0*/  STS [R27], R18 ;  /* 0x000000121b007388 */ /* 0x0045e80000000800 */
[----:B---3--:R2:W-:Y:S04]  /*10d0*/  STS [R27+0x40], R28 ;  /* 0x0000401c1b007388 */ /* 0x0085e80000000800 */
[----:B----4-:R2:W-:Y:S04]  /*10e0*/  STS [R27+0x80], R14 ;  /* 0x0000800e1b007388 */ /* 0x0105e80000000800 */
[----:B------:R2:W-:Y:S02]  /*10f0*/  STS [R27+0xc0], R16 ;  /* 0x0000c0101b007388 */ /* 0x0005e40000000800 */
.L_x_36:
[----:B------:R-:W-:Y:S05]  /*1100*/  BSYNC.RECONVERGENT B2 ;  /* 0x0000000000027941 */ /* 0x000fea0003800200 */
.L_x_35:
[----:B------:R-:W-:-:S13]  /*1110*/  ISETP.LT.U32.OR P0, PT, R26, R13, P0 ;  /* 0x0000000d1a00720c */ /* 0x000fda0000701470 */
[----:B------:R-:W-:Y:S05]  /*1120*/  @!P0 BRA `(.L_x_27) ;  /* 0x0000000000708947 */ /* 0x000fea0003800000 */
[----:B-12---:R-:W1:Y:S01]  /*1130*/  LDC.64 R14, c[0x0][0x388] ;  /* 0x0000e200ff0e7b82 */ /* 0x006e620000000a00 */
[----:B------:R-:W2:Y:S01]  /*1140*/  LDCU UR4, c[0x0][0x398] ;  /* 0x00007300ff0477ac */ /* 0x000ea20008000800 */
[----:B0-----:R-:W-:-:S04]  /*1150*/  IADD3 R17, PT, PT, R9, R26, RZ ;  /* 0x0000001a09117210 */ /* 0x001fc80007ffe0ff */
[----:B------:R-:W-:Y:S02]  /*1160*/  VIMNMX.U32 R19, PT, PT, R8, R17, PT ;  /* 0x0000001108137248 */ /* 0x000fe40003fe0000 */
[C-C-:B------:R-:W-:Y:S02]  /*1170*/  VIADDMNMX.U32 R25, R17.reuse, 0x10, R8.reuse, PT ;  /* 0x0000001011197846 */ /* 0x140fe40003800008 */
[C-C-:B------:R-:W-:Y:S02]  /*1180*/  VIADDMNMX.U32 R27, R17.reuse, 0x20, R8.reuse, PT ;  /* 0x00000020111b7846 */ /* 0x140fe40003800008 */
[----:B------:R-:W-:Y:S01]  /*1190*/  VIADDMNMX.U32 R16, R17, 0x30, R8, PT ;  /* 0x0000003011107846 */ /* 0x000fe20003800008 */
[C---:B--2---:R-:W-:Y:S02]  /*11a0*/  IMAD R19, R24.reuse, UR4, R19 ;  /* 0x0000000418137c24 */ /* 0x044fe4000f8e0213 */
[----:B------:R-:W-:Y:S02]  /*11b0*/  IMAD R17, R24, UR4, R27 ;  /* 0x0000000418117c24 */ /* 0x000fe4000f8e021b */
[----:B-1----:R-:W-:-:S04]  /*11c0*/  IMAD.WIDE R28, R19, 0x4, R14 ;  /* 0x00000004131c7825 */ /* 0x002fc800078e020e */
[C---:B------:R-:W-:Y:S02]  /*11d0*/  IMAD R19, R24.reuse, UR4, R25 ;  /* 0x0000000418137c24 */ /* 0x040fe4000f8e0219 */
[----:B------:R-:W-:Y:S01]  /*11e0*/  IMAD R25, R24, UR4, R16 ;  /* 0x0000000418197c24 */ /* 0x000fe2000f8e0210 */
[----:B------:R-:W2:Y:S01]  /*11f0*/  LDG.E.CONSTANT R28, desc[UR12][R28.64] ;  /* 0x0000000c1c1c7981 */ /* 0x000ea2000c1e9900 */
[----:B------:R-:W-:-:S04]  /*1200*/  IMAD.WIDE R18, R19, 0x4, R14 ;  /* 0x0000000413127825 */ /* 0x000fc800078e020e */
[--C-:B------:R-:W-:Y:S02]  /*1210*/  IMAD.WIDE R16, R17, 0x4, R14.reuse ;  /* 0x0000000411107825 */ /* 0x100fe400078e020e */
[----:B------:R-:W3:Y:S02]  /*1220*/  LDG.E.CONSTANT R18, desc[UR12][R18.64] ;  /* 0x0000000c12127981 */ /* 0x000ee4000c1e9900 */
[----:B------:R-:W-:Y:S02]  /*1230*/  IMAD.WIDE R14, R25, 0x4, R14 ;  /* 0x00000004190e7825 */ /* 0x000fe400078e020e */
[----:B------:R-:W4:Y:S04]  /*1240*/  LDG.E.CONSTANT R16, desc[UR12][R16.64] ;  /* 0x0000000c10107981 */ /* 0x000f28000c1e9900 */
[----:B------:R-:W4:Y:S01]  /*1250*/  LDG.E.CONSTANT R14, desc[UR12][R14.64] ;  /* 0x0000000c0e0e7981 */ /* 0x000f22000c1e9900 */
[----:B------:R-:W0:Y:S01]  /*1260*/  S2UR UR5, SR_CgaCtaId ;  /* 0x00000000000579c3 */ /* 0x000e220000008800 */
[----:B------:R-:W-:Y:S01]  /*1270*/  UMOV UR4, 0x400 ;  /* 0x0000040000047882 */ /* 0x000fe20000000000 */
[----:B------:R-:W-:Y:S01]  /*1280*/  IMAD R24, R13, R12, R26 ;  /* 0x0000000c0d187224 */ /* 0x000fe200078e021a */
[----:B0-----:R-:W-:-:S06]  /*1290*/  ULEA UR4, UR5, UR4, 0x18 ;  /* 0x0000000405047291 */ /* 0x001fcc000f8ec0ff */
[----:B------:R-:W-:-:S05]  /*12a0*/  LEA R25, R24, UR4, 0x2 ;  /* 0x0000000418197c11 */ /* 0x000fca000f8e10ff */
[----:B--2---:R0:W-:Y:S04]  /*12b0*/  STS [R25], R28 ;  /* 0x0000001c19007388 */ /* 0x0041e80000000800 */
[----:B---3--:R0:W-:Y:S04]  /*12c0*/  STS [R25+0x40], R18 ;  /* 0x0000401219007388 */ /* 0x0081e80000000800 */
[----:B----4-:R0:W-:Y:S04]  /*12d0*/  STS [R25+0x80], R16 ;  /* 0x0000801019007388 */ /* 0x0101e80000000800 */
[----:B------:R0:W-:Y:S02]  /*12e0*/  STS [R25+0xc0], R14 ;  /* 0x0000c00e19007388 */ /* 0x0001e40000000800 */
.L_x_27:
[----:B------:R-:W-:Y:S05]  /*12f0*/  BSYNC.RECONVERGENT B0 ;  /* 0x0000000000007941 */ /* 0x000fea0003800200 */
.L_x_26:
[----:B------:R-:W-:-:S04]  /*1300*/  IADD3 R12, PT, PT, R12, 0x8, RZ ;  /* 0x000000080c0c7810 */ /* 0x000fc80007ffe0ff */
[----:B------:R-:W-:-:S13]  /*1310*/  ISETP.GE.U32.AND P0, PT, R12, R7, PT ;  /* 0x000000070c00720c */ /* 0x000fda0003f06070 */
[----:B------:R-:W-:Y:S05]  /*1320*/  @!P0 BRA `(.L_x_37) ;  /* 0xffffffec00c08947 */ /* 0x000fea000383ffff */
.L_x_25:
[----:B------:R-:W-:Y:S05]  /*1330*/  BSYNC.RECONVERGENT B1 ;  /* 0x0000000000017941 */ /* 0x000fea0003800200 */
.L_x_24:
[----:B------:R-:W3:Y:S01]  /*1340*/  LDCU UR4, c[0x0][0x3a4] ;  /* 0x00007480ff0477ac */ /* 0x000ee20008000800 */
[----:B------:R-:W-:Y:S01]  /*1350*/  CS2R R6, SRZ ;  /* 0x0000000000067805 */ /* 0x000fe2000001ff00 */
[----:B---3--:R-:W-:-:S04]  /*1360*/  UIADD3 UR9, UPT, UPT, -UR4, URZ, URZ ;  /* 0x000000ff04097290 */ /* 0x008fc8000fffe1ff */
[----:B------:R-:W-:Y:S01]  /*1370*/  UISETP.GE.AND UP0, UPT, UR4, UR9, UPT ;  /* 0x000000090400728c */ /* 0x000fe2000bf06270 */
[----:B------:R-:W-:Y:S08]  /*1380*/  BAR.SYNC.DEFER_BLOCKING 0x0 ;  /* 0x0000000000007b1d */ /* 0x000ff00000010000 */
[----:B------:R-:W-:Y:S05]  /*1390*/  BRA.U !UP0, `(.L_x_38) ;  /* 0x0000000908c87547 */ /* 0x000fea000b800000 */
[C---:B------:R-:W-:Y:S02]  /*13a0*/  IADD3 R10, PT, PT, R5.reuse, 0x1, RZ ;  /* 0x00000001050a7810 */ /* 0x040fe40007ffe0ff */
[----:B------:R-:W-:Y:S02]  /*13b0*/  CS2R R6, SRZ ;  /* 0x0000000000067805 */ /* 0x000fe4000001ff00 */
[----:B------:R-:W-:Y:S02]  /*13c0*/  IADD3 R9, PT, PT, R5, 0x10, RZ ;  /* 0x0000001005097810 */ /* 0x000fe40007ffe0ff */
[----:B------:R-:W-:Y:S02]  /*13d0*/  LOP3.LUT R10, R10, 0xfffffffc, RZ, 0xc0, !PT ;  /* 0xfffffffc0a0a7812 */ /* 0x000fe400078ec0ff */
[----:B------:R-:W-:Y:S02]  /*13e0*/  IADD3 R0, PT, PT, R0, UR4, RZ ;  /* 0x0000000400007c10 */ /* 0x000fe4000fffe0ff */
[----:B------:R-:W-:Y:S01]  /*13f0*/  IADD3 R8, PT, PT, R2, UR4, RZ ;  /* 0x0000000402087c10 */ /* 0x000fe2000fffe0ff */
[----:B------:R-:W-:-:S06]  /*1400*/  UMOV UR4, UR9 ;  /* 0x0000000900047c82 */ /* 0x000fcc0008000000 */
.L_x_42:
[----:B------:R-:W3:Y:S01]  /*1410*/  LDCU UR17, c[0x0][0x3a4] ;  /* 0x00007480ff1177ac */ /* 0x000ee20008000800 */
[----:B------:R-:W-:Y:S02]  /*1420*/  ISETP.GE.U32.AND P0, PT, R5, 0x3, PT ;  /* 0x000000030500780c */ /* 0x000fe40003f06070 */
[----:B------:R-:W-:Y:S01]  /*1430*/  IADD3 R2, PT, PT, R0, UR4, RZ ;  /* 0x0000000400027c10 */ /* 0x000fe2000fffe0ff */
[----:B------:R-:W-:Y:S01]  /*1440*/  UIMAD UR10, UR4, UR4, URZ ;  /* 0x00000004040a72a4 */ /* 0x000fe2000f8e02ff */
[----:B------:R-:W-:-:S03]  /*1450*/  UMOV UR5, UR9 ;  /* 0x0000000900057c82 */ /* 0x000fc60008000000 */
[----:B------:R-:W-:Y:S01]  /*1460*/  IMAD R2, R9, R2, R8 ;  /* 0x0000000209027224 */ /* 0x000fe200078e0208 */
[----:B---3--:R-:W-:-:S05]  /*1470*/  ULOP3.LUT UP0, URZ, UR17, 0x1, URZ, 0xc0, !UPT ;  /* 0x0000000111ff7892 */ /* 0x008fca000f80c0ff */
[----:B------:R-:W-:Y:S06]  /*1480*/  @!P0 BRA `(.L_x_39) ;  /* 0x0000000400588947 */ /* 0x000fec0003800000 */
[----:B------:R-:W3:Y:S01]  /*1490*/  S2UR UR6, SR_CgaCtaId ;  /* 0x00000000000679c3 */ /* 0x000ee20000008800 */
[----:B------:R-:W-:Y:S01]  /*14a0*/  UMOV UR5, 0x400 ;  /* 0x0000040000057882 */ /* 0x000fe20000000000 */
[----:B------:R-:W4:Y:S01]  /*14b0*/  LDCU UR16, c[0x0][0x39c] ;  /* 0x00007380ff1077ac */ /* 0x000f220008000800 */
[----:B------:R-:W0:Y:S01]  /*14c0*/  LDCU.64 UR14, c[0x0][0x3a0] ;  /* 0x00007400ff0e77ac */ /* 0x000e220008000a00 */
[----:B---3--:R-:W-:-:S03]  /*14d0*/  ULEA UR11, UR6, UR5, 0x18 ;  /* 0x00000005060b7291 */ /* 0x008fc6000f8ec0ff */
[----:B0---4-:R-:W-:-:S09]  /*14e0*/  UMOV UR5, UR9 ;  /* 0x0000000900057c82 */ /* 0x011fd20008000000 */
.L_x_40:
[----:B------:R-:W-:Y:S01]  /*14f0*/  VIADD R11, R2, UR5 ;  /* 0x00000005020b7c36 */ /* 0x000fe20008000000 */
[----:B------:R-:W-:Y:S02]  /*1500*/  UIMAD UR7, UR5, UR5, UR10 ;  /* 0x00000005050772a4 */ /* 0x000fe4000f8e020a */
[----:B------:R-:W-:Y:S02]  /*1510*/  UIMAD UR6, UR5, UR5, UR5 ;  /* 0x00000005050672a4 */ /* 0x000fe4000f8e0205 */
[----:B--2---:R-:W-:Y:S01]  /*1520*/  LEA R14, R11, UR11, 0x2 ;  /* 0x0000000b0b0e7c11 */ /* 0x004fe2000f8e10ff */
[----:B------:R-:W-:Y:S01]  /*1530*/  UIADD3 UR8, UPT, UPT, UR5, 0x3, URZ ;  /* 0x0000000305087890 */ /* 0x000fe2000fffe0ff */
[----:B-1----:R-:W-:Y:S01]  /*1540*/  I2FP.F32.U32 R17, UR7 ;  /* 0x0000000700117c45 */ /* 0x002fe20008201000 */
[----:B------:R-:W-:Y:S02]  /*1550*/  UIADD3 UR6, UPT, UPT, UR10, UR5, UR6 ;  /* 0x000000050a067290 */ /* 0x000fe4000fffe006 */
[----:B------:R-:W0:Y:S01]  /*1560*/  LDS R12, [R14] ;  /* 0x000000000e0c7984 */ /* 0x000e220000000800 */
[----:B------:R-:W-:-:S02]  /*1570*/  UIADD3 UR7, UPT, UPT, UR5, 0x2, URZ ;  /* 0x0000000205077890 */ /* 0x000fc4000fffe0ff */
[----:B------:R-:W-:Y:S01]  /*1580*/  UIADD3 UR6, UPT, UPT, UR6, 0x1, URZ ;  /* 0x0000000106067890 */ /* 0x000fe2000fffe0ff */
[----:B------:R-:W1:Y:S01]  /*1590*/  LDS R11, [R14+0x4] ;  /* 0x000004000e0b7984 */ /* 0x000e620000000800 */
[----:B------:R-:W-:Y:S02]  /*15a0*/  UIMAD UR7, UR7, UR7, UR10 ;  /* 0x00000007070772a4 */ /* 0x000fe4000f8e020a */
[----:B------:R-:W-:Y:S01]  /*15b0*/  UIMAD UR8, UR8, UR8, UR10 ;  /* 0x00000008080872a4 */ /* 0x000fe2000f8e020a */
[----:B------:R-:W-:Y:S01]  /*15c0*/  LDS R13, [R14+0x8] ;  /* 0x000008000e0d7984 */ /* 0x000fe20000000800 */
[----:B------:R-:W-:Y:S01]  /*15d0*/  I2FP.F32.U32 R23, UR6 ;  /* 0x0000000600177c45 */ /* 0x000fe20008201000 */
[----:B------:R-:W-:Y:S01]  /*15e0*/  UIADD3 UR5, UPT, UPT, UR5, 0x4, URZ ;  /* 0x0000000405057890 */ /* 0x000fe2000fffe0ff */
[----:B------:R-:W-:Y:S01]  /*15f0*/  I2FP.F32.U32 R25, UR7 ;  /* 0x0000000700197c45 */ /* 0x000fe20008201000 */
[----:B------:R2:W3:Y:S02]  /*1600*/  LDS R15, [R14+0xc] ;  /* 0x00000c000e0f7984 */ /* 0x0004e40000000800 */
[----:B------:R-:W-:-:S06]  /*1610*/  UIADD3 UR6, UPT, UPT, UR5, UR15, URZ ;  /* 0x0000000f05067290 */ /* 0x000fcc000fffe0ff */
[----:B------:R-:W-:Y:S01]  /*1620*/  ISETP.NE.AND P0, PT, R10, UR6, PT ;  /* 0x000000060a007c0c */ /* 0x000fe2000bf05270 */
[----:B0----5:R-:W-:-:S04]  /*1630*/  FADD R16, -R4, R12 ;  /* 0x0000000c04107221 */ /* 0x021fc80000000100 */
[----:B------:R-:W-:Y:S01]  /*1640*/  FMUL R16, R16, R16 ;  /* 0x0000001010107220 */ /* 0x000fe20000400000 */
[----:B-1----:R-:W-:-:S03]  /*1650*/  FADD R19, -R4, R11 ;  /* 0x0000000b04137221 */ /* 0x002fc60000000100 */
[----:B------:R-:W-:Y:S01]  /*1660*/  FMUL R18, R16, UR14 ;  /* 0x0000000e10127c20 */ /* 0x000fe20008400000 */
[----:B------:R-:W-:Y:S02]  /*1670*/  HFMA2 R16, -RZ, RZ, 0.96630859375, -0.0022525787353515625 ;  /* 0x3bbb989dff107431 */ /* 0x000fe400000001ff */
[----:B--2---:R-:W-:Y:S01]  /*1680*/  FMUL R14, R19, R19 ;  /* 0x00000013130e7220 */ /* 0x004fe20000400000 */
[----:B------:R-:W-:Y:S01]  /*1690*/  FFMA R17, R17, UR16, R18 ;  /* 0x0000001011117c23 */ /* 0x000fe20008000012 */
[----:B------:R-:W-:Y:S02]  /*16a0*/  MOV R18, 0x437c0000 ;  /* 0x437c000000127802 */ /* 0x000fe40000000f00 */
[----:B------:R-:W-:Y:S01]  /*16b0*/  FMUL R20, R14, UR14 ;  /* 0x0000000e0e147c20 */ /* 0x000fe20008400000 */
[----:B---3--:R-:W-:-:S03]  /*16c0*/  FADD R21, -R4, R15 ;  /* 0x0000000f04157221 */ /* 0x008fc60000000100 */
[----:B------:R-:W-:Y:S01]  /*16d0*/  FFMA R23, R23, UR16, R20 ;  /* 0x0000001017177c23 */ /* 0x000fe20008000014 */
[----:B------:R-:W-:-:S04]  /*16e0*/  FFMA.SAT R19, R17, R16, 0.5 ;  /* 0x3f00000011137423 */ /* 0x000fc80000002010 */
[----:B------:R-:W-:Y:S01]  /*16f0*/  FFMA.RM R14, R19, R18, 12582913 ;  /* 0x4b400001130e7423 */ /* 0x000fe20000004012 */
[----:B------:R-:W-:-:S03]  /*1700*/  FADD R19, -R4, R13 ;  /* 0x0000000d04137221 */ /* 0x000fc60000000100 */
[----:B------:R-:W-:Y:S01]  /*1710*/  FADD R20, R14, -12583039 ;  /* 0xcb40007f0e147421 */ /* 0x000fe20000000000 */
[----:B------:R-:W-:-:S03]  /*1720*/  FMUL R19, R19, R19 ;  /* 0x0000001313137220 */ /* 0x000fc60000400000 */
[----:B------:R-:W-:Y:S01]  /*1730*/  FFMA R20, R17, 1.4426950216293334961, -R20 ;  /* 0x3fb8aa3b11147823 */ /* 0x000fe20000000814 */
[----:B------:R-:W-:Y:S01]  /*1740*/  FMUL R22, R19, UR14 ;  /* 0x0000000e13167c20 */ /* 0x000fe20008400000 */
[----:B------:R-:W-:Y:S02]  /*1750*/  FFMA.SAT R19, R23, R16, 0.5 ;  /* 0x3f00000017137423 */ /* 0x000fe40000002010 */
[----:B------:R-:W-:Y:S01]  /*1760*/  FFMA R20, R17, 1.925963033500011079e-08, R20 ;  /* 0x32a5706011147823 */ /* 0x000fe20000000014 */
[----:B------:R-:W-:Y:S01]  /*1770*/  FMUL R17, R21, R21 ;  /* 0x0000001515117220 */ /* 0x000fe20000400000 */
[----:B------:R-:W-:Y:S01]  /*1780*/  I2FP.F32.U32 R21, UR8 ;  /* 0x0000000800157c45 */ /* 0x000fe20008201000 */
[----:B------:R-:W-:Y:S01]  /*1790*/  FFMA R25, R25, UR16, R22 ;  /* 0x0000001019197c23 */ /* 0x000fe20008000016 */
[----:B------:R-:W-:Y:S01]  /*17a0*/  FFMA.RM R19, R19, R18, 12582913 ;  /* 0x4b40000113137423 */ /* 0x000fe20000004012 */
[----:B------:R-:W-:Y:S01]  /*17b0*/  FMUL R24, R17, UR14 ;  /* 0x0000000e11187c20 */ /* 0x000fe20008400000 */
[----:B------:R-:W0:Y:S01]  /*17c0*/  MUFU.EX2 R20, R20 ;  /* 0x0000001400147308 */ /* 0x000e220000000800 */
[----:B------:R-:W-:Y:S01]  /*17d0*/  FFMA.SAT R17, R25, R16, 0.5 ;  /* 0x3f00000019117423 */ /* 0x000fe20000002010 */
[----:B------:R-:W-:Y:S01]  /*17e0*/  FADD R22, R19, -12583039 ;  /* 0xcb40007f13167421 */ /* 0x000fe20000000000 */
[----:B------:R-:W-:Y:S01]  /*17f0*/  FFMA R21, R21, UR16, R24 ;  /* 0x0000001015157c23 */ /* 0x000fe20008000018 */
[----:B------:R-:W-:Y:S01]  /*1800*/  SHF.L.U32 R19, R19, 0x17, RZ ;  /* 0x0000001713137819 */ /* 0x000fe200000006ff */
[----:B------:R-:W-:Y:S01]  /*1810*/  FFMA.RM R17, R17, R18, 12582913 ;  /* 0x4b40000111117423 */ /* 0x000fe20000004012 */
[----:B------:R-:W-:Y:S01]  /*1820*/  FFMA R22, R23, 1.4426950216293334961, -R22 ;  /* 0x3fb8aa3b17167823 */ /* 0x000fe20000000816 */
[----:B------:R-:W-:-:S02]  /*1830*/  FFMA.SAT R27, R21, R16, 0.5 ;  /* 0x3f000000151b7423 */ /* 0x000fc40000002010 */
[----:B------:R-:W-:Y:S01]  /*1840*/  FADD R16, R17, -12583039 ;  /* 0xcb40007f11107421 */ /* 0x000fe20000000000 */
[----:B------:R-:W-:Y:S01]  /*1850*/  FFMA R22, R23, 1.925963033500011079e-08, R22 ;  /* 0x32a5706017167823 */ /* 0x000fe20000000016 */
[----:B------:R-:W-:Y:S01]  /*1860*/  FFMA.RM R18, R27, R18, 12582913 ;  /* 0x4b4000011b127423 */ /* 0x000fe20000004012 */
[----:B------:R-:W-:Y:S01]  /*1870*/  SHF.L.U32 R23, R14, 0x17, RZ ;  /* 0x000000170e177819 */ /* 0x000fe200000006ff */
[----:B------:R-:W-:Y:S01]  /*1880*/  FFMA R16, R25, 1.4426950216293334961, -R16 ;  /* 0x3fb8aa3b19107823 */ /* 0x000fe20000000810 */
[----:B------:R-:W-:Y:S01]  /*1890*/  SHF.L.U32 R17, R17, 0x17, RZ ;  /* 0x0000001711117819 */ /* 0x000fe200000006ff */
[----:B------:R-:W-:Y:S01]  /*18a0*/  FADD R24, R18, -12583039 ;  /* 0xcb40007f12187421 */ /* 0x000fe20000000000 */
[----:B------:R-:W1:Y:S01]  /*18b0*/  MUFU.EX2 R22, R22 ;  /* 0x0000001600167308 */ /* 0x000e620000000800 */
[----:B------:R-:W-:Y:S01]  /*18c0*/  FFMA R16, R25, 1.925963033500011079e-08, R16 ;  /* 0x32a5706019107823 */ /* 0x000fe20000000010 */
[----:B0-----:R-:W-:Y:S01]  /*18d0*/  FMUL R23, R23, R20 ;  /* 0x0000001417177220 */ /* 0x001fe20000400000 */
[----:B------:R-:W-:-:S03]  /*18e0*/  FFMA R24, R21, 1.4426950216293334961, -R24 ;  /* 0x3fb8aa3b15187823 */ /* 0x000fc60000000818 */
[----:B------:R-:W-:Y:S01]  /*18f0*/  FFMA R12, R12, R23, R7 ;  /* 0x000000170c0c7223 */ /* 0x000fe20000000007 */
[----:B------:R-:W-:Y:S01]  /*1900*/  FFMA R14, R21, 1.925963033500011079e-08, R24 ;  /* 0x32a57060150e7823 */ /* 0x000fe20000000018 */
[----:B------:R-:W0:Y:S01]  /*1910*/  MUFU.EX2 R16, R16 ;  /* 0x0000001000107308 */ /* 0x000e220000000800 */
[----:B------:R-:W-:Y:S01]  /*1920*/  FADD R6, R23, R6 ;  /* 0x0000000617067221 */ /* 0x000fe20000000000 */
[----:B------:R-:W-:-:S06]  /*1930*/  SHF.L.U32 R7, R18, 0x17, RZ ;  /* 0x0000001712077819 */ /* 0x000fcc00000006ff */
[----:B------:R-:W2:Y:S01]  /*1940*/  MUFU.EX2 R14, R14 ;  /* 0x0000000e000e7308 */ /* 0x000ea20000000800 */
[----:B-1----:R-:W-:-:S04]  /*1950*/  FMUL R19, R19, R22 ;  /* 0x0000001613137220 */ /* 0x002fc80000400000 */
[----:B------:R-:W-:Y:S01]  /*1960*/  FFMA R12, R11, R19, R12 ;  /* 0x000000130b0c7223 */ /* 0x000fe2000000000c */
[----:B------:R-:W-:Y:S01]  /*1970*/  FADD R6, R6, R19 ;  /* 0x0000001306067221 */ /* 0x000fe20000000000 */
[----:B0-----:R-:W-:-:S04]  /*1980*/  FMUL R17, R17, R16 ;  /* 0x0000001011117220 */ /* 0x001fc80000400000 */
[----:B------:R-:W-:Y:S01]  /*1990*/  FFMA R12, R13, R17, R12 ;  /* 0x000000110d0c7223 */ /* 0x000fe2000000000c */
[----:B------:R-:W-:Y:S01]  /*19a0*/  FADD R6, R6, R17 ;  /* 0x0000001106067221 */ /* 0x000fe20000000000 */
[----:B--2---:R-:W-:-:S04]  /*19b0*/  FMUL R11, R7, R14 ;  /* 0x0000000e070b7220 */ /* 0x004fc80000400000 */
[----:B------:R-:W-:Y:S01]  /*19c0*/  FFMA R7, R15, R11, R12 ;  /* 0x0000000b0f077223 */ /* 0x000fe2000000000c */
[----:B------:R-:W-:Y:S01]  /*19d0*/  FADD R6, R6, R11 ;  /* 0x0000000b06067221 */ /* 0x000fe20000000000 */
[----:B------:R-:W-:Y:S06]  /*19e0*/  @P0 BRA `(.L_x_40) ;  /* 0xfffffff800c00947 */ /* 0x000fec000383ffff */
.L_x_39:
[----:B------:R-:W-:Y:S05]  /*19f0*/  BRA.U !UP0, `(.L_x_41) ;  /* 0x0000000108b87547 */ /* 0x000fea000b800000 */
[----:B------:R-:W3:Y:S01]  /*1a00*/  S2UR UR7, SR_CgaCtaId ;  /* 0x00000000000779c3 */ /* 0x000ee20000008800 */
[----:B------:R-:W-:Y:S01]  /*1a10*/  UMOV UR6, 0x400 ;  /* 0x0000040000067882 */ /* 0x000fe20000000000 */
[----:B------:R-:W-:Y:S01]  /*1a20*/  IADD3 R11, PT, PT, R2, UR5, RZ ;  /* 0x00000005020b7c10 */ /* 0x000fe2000fffe0ff */
[----:B------:R-:W4:Y:S01]  /*1a30*/  LDCU UR8, c[0x0][0x3a0] ;  /* 0x00007400ff0877ac */ /* 0x000f220008000800 */
[----:B01----:R-:W-:Y:S02]  /*1a40*/  HFMA2 R17, -RZ, RZ, 0.96630859375, -0.0022525787353515625 ;  /* 0x3bbb989dff117431 */ /* 0x003fe400000001ff */
[----:B--2---:R-:W-:Y:S01]  /*1a50*/  IMAD.MOV.U32 R18, RZ, RZ, 0x437c0000 ;  /* 0x437c0000ff127424 */ /* 0x004fe200078e00ff */
[----:B------:R-:W0:Y:S01]  /*1a60*/  LDCU UR11, c[0x0][0x39c] ;  /* 0x00007380ff0b77ac */ /* 0x000e220008000800 */
[----:B---3--:R-:W-:Y:S02]  /*1a70*/  ULEA UR6, UR7, UR6, 0x18 ;  /* 0x0000000607067291 */ /* 0x008fe4000f8ec0ff */
[----:B------:R-:W-:-:S04]  /*1a80*/  UIMAD UR7, UR5, UR5, UR10 ;  /* 0x00000005050772a4 */ /* 0x000fc8000f8e020a */
[----:B------:R-:W-:Y:S01]  /*1a90*/  LEA R13, R11, UR6, 0x2 ;  /* 0x000000060b0d7c11 */ /* 0x000fe2000f8e10ff */
[----:B------:R-:W-:-:S04]  /*1aa0*/  UIMAD UR6, UR5, UR5, UR5 ;  /* 0x00000005050672a4 */ /* 0x000fc8000f8e0205 */
[----:B------:R-:W1:Y:S01]  /*1ab0*/  LDS R12, [R13] ;  /* 0x000000000d0c7984 */ /* 0x000e620000000800 */
[----:B------:R-:W-:Y:S02]  /*1ac0*/  UIADD3 UR6, UPT, UPT, UR10, UR5, UR6 ;  /* 0x000000050a067290 */ /* 0x000fe4000fffe006 */
[----:B------:R-:W-:Y:S01]  /*1ad0*/  UIADD3 UR5, UPT, UPT, UR5, 0x2, URZ ;  /* 0x0000000205057890 */ /* 0x000fe2000fffe0ff */
[----:B------:R-:W2:Y:S01]  /*1ae0*/  LDS R11, [R13+0x4] ;  /* 0x000004000d0b7984 */ /* 0x000ea20000000800 */
[----:B------:R-:W-:Y:S01]  /*1af0*/  UIADD3 UR6, UPT, UPT, UR6, 0x1, URZ ;  /* 0x0000000106067890 */ /* 0x000fe2000fffe0ff */
[----:B-1---5:R-:W-:-:S04]  /*1b00*/  FADD R14, -R4, R12 ;  /* 0x0000000c040e7221 */ /* 0x022fc80000000100 */
[----:B------:R-:W-:Y:S01]  /*1b10*/  FMUL R15, R14, R14 ;  /* 0x0000000e0e0f7220 */ /* 0x000fe20000400000 */
[----:B--2---:R-:W-:Y:S01]  /*1b20*/  FADD R16, -R4, R11 ;  /* 0x0000000b04107221 */ /* 0x004fe20000000100 */
[----:B------:R-:W-:Y:S02]  /*1b30*/  I2FP.F32.U32 R14, UR7 ;  /* 0x00000007000e7c45 */ /* 0x000fe40008201000 */
[----:B----4-:R-:W-:Y:S01]  /*1b40*/  FMUL R15, R15, UR8 ;  /* 0x000000080f0f7c20 */ /* 0x010fe20008400000 */
[----:B------:R-:W-:-:S03]  /*1b50*/  FMUL R16, R16, R16 ;  /* 0x0000001010107220 */ /* 0x000fc60000400000 */
[----:B0-----:R-:W-:Y:S01]  /*1b60*/  FFMA R14, R14, UR11, R15 ;  /* 0x0000000b0e0e7c23 */ /* 0x001fe2000800000f */
[----:B------:R-:W-:Y:S01]  /*1b70*/  I2FP.F32.U32 R15, UR6 ;  /* 0x00000006000f7c45 */ /* 0x000fe20008201000 */
[----:B------:R-:W-:Y:S02]  /*1b80*/  FMUL R16, R16, UR8 ;  /* 0x0000000810107c20 */ /* 0x000fe40008400000 */
[-C--:B------:R-:W-:Y:S02]  /*1b90*/  FFMA.SAT R13, R14, R17.reuse, 0.5 ;  /* 0x3f0000000e0d7423 */ /* 0x080fe40000002011 */
[----:B------:R-:W-:Y:S02]  /*1ba0*/  FFMA R16, R15, UR11, R16 ;  /* 0x0000000b0f107c23 */ /* 0x000fe40008000010 */
[----:B------:R-:W-:Y:S02]  /*1bb0*/  FFMA.RM R13, R13, R18, 12582913 ;  /* 0x4b4000010d0d7423 */ /* 0x000fe40000004012 */
[----:B------:R-:W-:-:S02]  /*1bc0*/  FFMA.SAT R17, R16, R17, 0.5 ;  /* 0x3f00000010117423 */ /* 0x000fc40000002011 */
[C---:B------:R-:W-:Y:S01]  /*1bd0*/  FADD R15, R13.reuse, -12583039 ;  /* 0xcb40007f0d0f7421 */ /* 0x040fe20000000000 */
[----:B------:R-:W-:Y:S01]  /*1be0*/  SHF.L.U32 R13, R13, 0x17, RZ ;  /* 0x000000170d0d7819 */ /* 0x000fe200000006ff */
[----:B------:R-:W-:Y:S02]  /*1bf0*/  FFMA.RM R17, R17, R18, 12582913 ;  /* 0x4b40000111117423 */ /* 0x000fe40000004012 */
[C---:B------:R-:W-:Y:S02]  /*1c00*/  FFMA R15, R14.reuse, 1.4426950216293334961, -R15 ;  /* 0x3fb8aa3b0e0f7823 */ /* 0x040fe4000000080f */
[C---:B------:R-:W-:Y:S01]  /*1c10*/  FADD R19, R17.reuse, -12583039 ;  /* 0xcb40007f11137421 */ /* 0x040fe20000000000 */
[----:B------:R-:W-:Y:S01]  /*1c20*/  SHF.L.U32 R17, R17, 0x17, RZ ;  /* 0x0000001711117819 */ /* 0x000fe200000006ff */
[----:B------:R-:W-:Y:S02]  /*1c30*/  FFMA R15, R14, 1.925963033500011079e-08, R15 ;  /* 0x32a570600e0f7823 */ /* 0x000fe4000000000f */
[----:B------:R-:W-:-:S02]  /*1c40*/  FFMA R19, R16, 1.4426950216293334961, -R19 ;  /* 0x3fb8aa3b10137823 */ /* 0x000fc40000000813 */
[----:B------:R-:W0:Y:S02]  /*1c50*/  MUFU.EX2 R14, R15 ;  /* 0x0000000f000e7308 */ /* 0x000e240000000800 */
[----:B------:R-:W-:-:S06]  /*1c60*/  FFMA R19, R16, 1.925963033500011079e-08, R19 ;  /* 0x32a5706010137823 */ /* 0x000fcc0000000013 */
[----:B------:R-:W1:Y:S01]  /*1c70*/  MUFU.EX2 R16, R19 ;  /* 0x0000001300107308 */ /* 0x000e620000000800 */
[----:B0-----:R-:W-:-:S04]  /*1c80*/  FMUL R13, R13, R14 ;  /* 0x0000000e0d0d7220 */ /* 0x001fc80000400000 */
[----:B------:R-:W-:Y:S01]  /*1c90*/  FFMA R12, R12, R13, R7 ;  /* 0x0000000d0c0c7223 */ /* 0x000fe20000000007 */
[----:B------:R-:W-:Y:S01]  /*1ca0*/  FADD R6, R6, R13 ;  /* 0x0000000d06067221 */ /* 0x000fe20000000000 */
[----:B-1----:R-:W-:-:S04]  /*1cb0*/  FMUL R17, R17, R16 ;  /* 0x0000001011117220 */ /* 0x002fc80000400000 */
[----:B------:R-:W-:Y:S01]  /*1cc0*/  FFMA R7, R11, R17, R12 ;  /* 0x000000110b077223 */ /* 0x000fe2000000000c */
[----:B------:R-:W-:-:S07]  /*1cd0*/  FADD R6, R6, R17 ;  /* 0x0000001106067221 */ /* 0x000fce0000000000 */
.L_x_41:
[----:B------:R-:W3:Y:S01]  /*1ce0*/  S2UR UR7, SR_CgaCtaId ;  /* 0x00000000000779c3 */ /* 0x000ee20000008800 */
[----:B------:R-:W-:Y:S01]  /*1cf0*/  UMOV UR6, 0x400 ;  /* 0x0000040000067882 */ /* 0x000fe20000000000 */
[----:B------:R-:W-:Y:S01]  /*1d00*/  IADD3 R2, PT, PT, R2, UR5, RZ ;  /* 0x0000000502027c10 */ /* 0x000fe2000fffe0ff */
[----:B------:R-:W-:Y:S01]  /*1d10*/  UIMAD UR10, UR5, UR5, UR10 ;  /* 0x00000005050a72a4 */ /* 0x000fe2000f8e020a */
[----:B0-2---:R-:W-:Y:S01]  /*1d20*/  MOV R14, 0x3bbb989d ;  /* 0x3bbb989d000e7802 */ /* 0x005fe20000000f00 */
[----:B------:R-:W-:Y:S01]  /*1d30*/  UISETP.NE.AND UP0, UPT, UR4, UR17, UPT ;  /* 0x000000110400728c */ /* 0x000fe2000bf05270 */
[----:B------:R-:W-:Y:S01]  /*1d40*/  MOV R13, 0x437c0000 ;  /* 0x437c0000000d7802 */ /* 0x000fe20000000f00 */
[----:B------:R-:W-:-:S07]  /*1d50*/  UIADD3 UR5, UPT, UPT, UR4, 0x1, URZ ;  /* 0x0000000104057890 */ /* 0x000fce000fffe0ff */
[----:B------:R-:W-:Y:S01]  /*1d60*/  UMOV UR4, UR5 ;  /* 0x0000000500047c82 */ /* 0x000fe20008000000 */
[----:B---3--:R-:W-:Y:S01]  /*1d70*/  ULEA UR6, UR7, UR6, 0x18 ;  /* 0x0000000607067291 */ /* 0x008fe2000f8ec0ff */
[----:B------:R-:W0:Y:S05]  /*1d80*/  LDCU UR7, c[0x0][0x39c] ;  /* 0x00007380ff0777ac */ /* 0x000e2a0008000800 */
[----:B------:R-:W-:-:S05]  /*1d90*/  LEA R2, R2, UR6, 0x2 ;  /* 0x0000000602027c11 */ /* 0x000fca000f8e10ff */
[----:B------:R-:W2:Y:S01]  /*1da0*/  LDCU UR6, c[0x0][0x3a0] ;  /* 0x00007400ff0677ac */ /* 0x000ea20008000800 */
[----:B------:R-:W3:Y:S02]  /*1db0*/  LDS R2, [R2] ;  /* 0x0000000002027984 */ /* 0x000ee40000000800 */
[----:B---3-5:R-:W-:-:S04]  /*1dc0*/  FADD R11, -R4, R2 ;  /* 0x00000002040b7221 */ /* 0x028fc80000000100 */
[----:B------:R-:W-:Y:S01]  /*1dd0*/  FMUL R12, R11, R11 ;  /* 0x0000000b0b0c7220 */ /* 0x000fe20000400000 */
[----:B------:R-:W-:-:S03]  /*1de0*/  I2FP.F32.U32 R11, UR10 ;  /* 0x0000000a000b7c45 */ /* 0x000fc60008201000 */
[----:B--2---:R-:W-:-:S04]  /*1df0*/  FMUL R12, R12, UR6 ;  /* 0x000000060c0c7c20 */ /* 0x004fc80008400000 */
[----:B0-----:R-:W-:-:S04]  /*1e00*/  FFMA R11, R11, UR7, R12 ;  /* 0x000000070b0b7c23 */ /* 0x001fc8000800000c */
        /* <DEDUP_REMOVED lines=9> */
[----:B------:R-:W-:Y:S01]  /*1ea0*/  FADD R6, R13, R6 ;  /* 0x000000060d067221 */ /* 0x000fe20000000000 */
[----:B------:R-:W-:Y:S06]  /*1eb0*/  BRA.U UP0, `(.L_x_42) ;  /* 0xfffffff500547547 */ /* 0x000fec000b83ffff */
.L_x_38:
[----:B------:R-:W3:Y:S01]  /*1ec0*/  MUFU.RCP R5, R6 ;  /* 0x0000000600057308 */ /* 0x000ee20000001000 */
[----:B------:R-:W-:Y:S07]  /*1ed0*/  BSSY.RECONVERGENT B0, `(.L_x_43) ;  /* 0x000000d000007945 */ /* 0x000fee0003800200 */
[----:B------:R-:W4:Y:S01]  /*1ee0*/  FCHK P0, R7, R6 ;  /* 0x0000000607007302 */ /* 0x000f220000000000 */
[----:B---3--:R-:W-:-:S04]  /*1ef0*/  FFMA R0, R5, -R6, 1 ;  /* 0x3f80000005007423 */ /* 0x008fc80000000806 */
[----:B------:R-:W-:-:S04]  /*1f00*/  FFMA R0, R5, R0, R5 ;  /* 0x0000000005007223 */ /* 0x000fc80000000005 */
[----:B------:R-:W-:-:S04]  /*1f10*/  FFMA R2, R0, R7, RZ ;  /* 0x0000000700027223 */ /* 0x000fc800000000ff */
[----:B------:R-:W-:-:S04]  /*1f20*/  FFMA R5, R2, -R6, R7 ;  /* 0x8000000602057223 */ /* 0x000fc80000000007 */
[----:B------:R-:W-:Y:S01]  /*1f30*/  FFMA R9, R0, R5, R2 ;  /* 0x0000000500097223 */ /* 0x000fe20000000002 */
[----:B----4-:R-:W-:Y:S06]  /*1f40*/  @!P0 BRA `(.L_x_44) ;  /* 0x0000000000148947 */ /* 0x010fec0003800000 */
[----:B------:R-:W-:Y:S02]  /*1f50*/  MOV R0, R7 ;  /* 0x0000000700007202 */ /* 0x000fe40000000f00 */
[----:B------:R-:W-:Y:S02]  /*1f60*/  MOV R5, R6 ;  /* 0x0000000600057202 */ /* 0x000fe40000000f00 */
[----:B------:R-:W-:-:S07]  /*1f70*/  MOV R2, 0x1f90 ;  /* 0x00001f9000027802 */ /* 0x000fce0000000f00 */
[----:B012--5:R-:W-:Y:S05]  /*1f80*/  CALL.REL.NOINC `($__internal_1_$__cuda_sm3x_div_rn_noftz_f32_slowpath) ;  /* 0x0000000000187944 */ /* 0x027fea0003c00000 */
[----:B------:R-:W-:-:S07]  /*1f90*/  IMAD.MOV.U32 R9, RZ, RZ, R0 ;  /* 0x000000ffff097224 */ /* 0x000fce00078e0000 */
.L_x_44:
[----:B------:R-:W-:Y:S05]  /*1fa0*/  BSYNC.RECONVERGENT B0 ;  /* 0x0000000000007941 */ /* 0x000fea0003800200 */
.L_x_43:
[----:B-----5:R-:W3:Y:S02]  /*1fb0*/  LDC.64 R4, c[0x0][0x380] ;  /* 0x0000e000ff047b82 */ /* 0x020ee40000000a00 */
[----:B---3--:R-:W-:-:S05]  /*1fc0*/  IMAD.WIDE R2, R3, 0x4, R4 ;  /* 0x0000000403027825 */ /* 0x008fca00078e0204 */
[----:B------:R-:W-:Y:S01]  /*1fd0*/  STG.E desc[UR12][R2.64], R9 ;  /* 0x0000000902007986 */ /* 0x000fe2000c10190c */
[----:B------:R-:W-:Y:S05]  /*1fe0*/  EXIT ;  /* 0x000000000000794d */ /* 0x000fea0003800000 */
        .weak           $__internal_1_$__cuda_sm3x_div_rn_noftz_f32_slowpath
        .type           $__internal_1_$__cuda_sm3x_div_rn_noftz_f32_slowpath,@function
        .size           $__internal_1_$__cuda_sm3x_div_rn_noftz_f32_slowpath,(.L_x_59 - $__internal_1_$__cuda_sm3x_div_rn_noftz_f32_slowpath)
$__internal_1_$__cuda_sm3x_div_rn_noftz_f32_slowpath:
        /* <DEDUP_REMOVED lines=34> */
.L_x_46:
[----:B------:R-:W-:Y:S01]  /*2210*/  LEA R6, R10, 0xc0800000, 0x17 ;  /* 0xc08000000a067811 */ /* 0x000fe200078eb8ff */
[----:B------:R-:W-:Y:S03]  /*2220*/  BSSY.RECONVERGENT B2, `(.L_x_51) ;  /* 0x0000036000027945 */ /* 0x000fe60003800200 */
[----:B------:R-:W-:Y:S02]  /*2230*/  IADD3 R6, PT, PT, -R6, R5, RZ ;  /* 0x0000000506067210 */ /* 0x000fe40007ffe1ff */
[----:B------:R-:W-:Y:S02]  /*2240*/  IADD3 R5, PT, PT, R8, -0x7f, RZ ;  /* 0xffffff8108057810 */ /* 0x000fe40007ffe0ff */
[----:B------:R-:W0:Y:S01]  /*2250*/  MUFU.RCP R7, R6 ;  /* 0x0000000600077308 */ /* 0x000e220000001000 */
[----:B------:R-:W-:Y:S02]  /*2260*/  FADD.FTZ R9, -R6, -RZ ;  /* 0x800000ff06097221 */ /* 0x000fe40000010100 */
[----:B------:R-:W-:-:S02]  /*2270*/  IMAD R0, R5, -0x800000, R0 ;  /* 0xff80000005007824 */ /* 0x000fc400078e0200 */
[----:B0-----:R-:W-:-:S04]  /*2280*/  FFMA R8, R7, R9, 1 ;  /* 0x3f80000007087423 */ /* 0x001fc80000000009 */
[----:B------:R-:W-:-:S04]  /*2290*/  FFMA R12, R7, R8, R7 ;  /* 0x00000008070c7223 */ /* 0x000fc80000000007 */
[----:B------:R-:W-:-:S04]  /*22a0*/  FFMA R7, R0, R12, RZ ;  /* 0x0000000c00077223 */ /* 0x000fc800000000ff */
[----:B------:R-:W-:-:S04]  /*22b0*/  FFMA R8, R9, R7, R0 ;  /* 0x0000000709087223 */ /* 0x000fc80000000000 */
[----:B------:R-:W-:Y:S01]  /*22c0*/  FFMA R11, R12, R8, R7 ;  /* 0x000000080c0b7223 */ /* 0x000fe20000000007 */
[----:B------:R-:W-:-:S03]  /*22d0*/  IADD3 R7, PT, PT, R5, 0x7f, -R10 ;  /* 0x0000007f05077810 */ /* 0x000fc60007ffe80a */
[----:B------:R-:W-:Y:S02]  /*22e0*/  FFMA R8, R9, R11, R0 ;  /* 0x0000000b09087223 */ /* 0x000fe40000000000 */
[----:B------:R-:W-:Y:S02]  /*22f0*/  IMAD.IADD R7, R7, 0x1, R4 ;  /* 0x0000000107077824 */ /* 0x000fe400078e0204 */
        /* <DEDUP_REMOVED lines=15> */
[C---:B------:R-:W-:Y:S01]  /*23f0*/  IADD3 R7, PT, PT, R9.reuse, 0x20, RZ ;  /* 0x0000002009077810 */ /* 0x040fe20007ffe0ff */
[-CC-:B------:R-:W-:Y:S01]  /*2400*/  FFMA.RM R5, R12, R8.reuse, R11.reuse ;  /* 0x000000080c057223 */ /* 0x180fe2000000400b */
[C---:B------:R-:W-:Y:S02]  /*2410*/  ISETP.NE.AND P2, PT, R9.reuse, RZ, PT ;  /* 0x000000ff0900720c */ /* 0x040fe40003f45270 */
[----:B------:R-:W-:Y:S01]  /*2420*/  LOP3.LUT R6, R4, 0x7fffff, RZ, 0xc0, !PT ;  /* 0x007fffff04067812 */ /* 0x000fe200078ec0ff */
[----:B------:R-:W-:Y:S01]  /*2430*/  FFMA.RP R4, R12, R8, R11 ;  /* 0x000000080c047223 */ /* 0x000fe2000000800b */
[C---:B------:R-:W-:Y:S02]  /*2440*/  ISETP.NE.AND P1, PT, R9.reuse, RZ, PT ;  /* 0x000000ff0900720c */ /* 0x040fe40003f25270 */
[----:B------:R-:W-:Y:S02]  /*2450*/  LOP3.LUT R6, R6, 0x800000, RZ, 0xfc, !PT ;  /* 0x0080000006067812 */ /* 0x000fe400078efcff */
[----:B------:R-:W-:-:S02]  /*2460*/  IADD3 R8, PT, PT, -R9, RZ, RZ ;  /* 0x000000ff09087210 */ /* 0x000fc40007ffe1ff */
[----:B------:R-:W-:Y:S02]  /*2470*/  SHF.L.U32 R7, R6, R7, RZ ;  /* 0x0000000706077219 */ /* 0x000fe400000006ff */
[----:B------:R-:W-:Y:S02]  /*2480*/  FSETP.NEU.FTZ.AND P0, PT, R4, R5, PT ;  /* 0x000000050400720b */ /* 0x000fe40003f1d000 */
[----:B------:R-:W-:Y:S02]  /*2490*/  SEL R5, R8, RZ, P2 ;  /* 0x000000ff08057207 */ /* 0x000fe40001000000 */
[----:B------:R-:W-:Y:S02]  /*24a0*/  ISETP.NE.AND P1, PT, R7, RZ, P1 ;  /* 0x000000ff0700720c */ /* 0x000fe40000f25270 */
[----:B------:R-:W-:Y:S02]  /*24b0*/  SHF.R.U32.HI R5, RZ, R5, R6 ;  /* 0x00000005ff057219 */ /* 0x000fe40000011606 */
[----:B------:R-:W-:-:S02]  /*24c0*/  PLOP3.LUT P0, PT, P0, P1, PT, 0xf8, 0x8f ;  /* 0x00000000008f781c */ /* 0x000fc40000703f70 */
[----:B------:R-:W-:Y:S02]  /*24d0*/  SHF.R.U32.HI R7, RZ, 0x1, R5 ;  /* 0x00000001ff077819 */ /* 0x000fe40000011605 */
[----:B------:R-:W-:-:S04]  /*24e0*/  SEL R4, RZ, 0x1, !P0 ;  /* 0x00000001ff047807 */ /* 0x000fc80004000000 */
[----:B------:R-:W-:-:S04]  /*24f0*/  LOP3.LUT R4, R4, 0x1, R7, 0xf8, !PT ;  /* 0x0000000104047812 */ /* 0x000fc800078ef807 */
[----:B------:R-:W-:-:S04]  /*2500*/  LOP3.LUT R4, R4, R5, RZ, 0xc0, !PT ;  /* 0x0000000504047212 */ /* 0x000fc800078ec0ff */
[----:B------:R-:W-:-:S04]  /*2510*/  IADD3 R7, PT, PT, R7, R4, RZ ;  /* 0x0000000407077210 */ /* 0x000fc80007ffe0ff */
[----:B------:R-:W-:Y:S01]  /*2520*/  LOP3.LUT R0, R7, R0, RZ, 0xfc, !PT ;  /* 0x0000000007007212 */ /* 0x000fe200078efcff */
[----:B------:R-:W-:Y:S06]  /*2530*/  BRA `(.L_x_54) ;  /* 0x0000000000107947 */ /* 0x000fec0003800000 */
.L_x_53:
[----:B------:R-:W-:-:S04]  /*2540*/  LOP3.LUT R0, R0, 0x80000000, RZ, 0xc0, !PT ;  /* 0x8000000000007812 */ /* 0x000fc800078ec0ff */
[----:B------:R-:W-:Y:S01]  /*2550*/  LOP3.LUT R0, R0, 0x7f800000, RZ, 0xfc, !PT ;  /* 0x7f80000000007812 */ /* 0x000fe200078efcff */
[----:B------:R-:W-:Y:S06]  /*2560*/  BRA `(.L_x_54) ;  /* 0x0000000000047947 */ /* 0x000fec0003800000 */
.L_x_52:
[----:B------:R-:W-:-:S07]  /*2570*/  LEA R0, R7, R0, 0x17 ;  /* 0x0000000007007211 */ /* 0x000fce00078eb8ff */
.L_x_54:
[----:B------:R-:W-:Y:S05]  /*2580*/  BSYNC.RECONVERGENT B2 ;  /* 0x0000000000027941 */ /* 0x000fea0003800200 */
.L_x_51:
[----:B------:R-:W-:Y:S05]  /*2590*/  BRA `(.L_x_55) ;  /* 0x0000000000207947 */ /* 0x000fea0003800000 */
.L_x_50:
[----:B------:R-:W-:-:S04]  /*25a0*/  LOP3.LUT R0, R5, 0x80000000, R0, 0x48, !PT ;  /* 0x8000000005007812 */ /* 0x000fc800078e4800 */
[----:B------:R-:W-:Y:S01]  /*25b0*/  LOP3.LUT R0, R0, 0x7f800000, RZ, 0xfc, !PT ;  /* 0x7f80000000007812 */ /* 0x000fe200078efcff */
[----:B------:R-:W-:Y:S06]  /*25c0*/  BRA `(.L_x_55) ;  /* 0x0000000000147947 */ /* 0x000fec0003800000 */
.L_x_49:
[----:B------:R-:W-:Y:S01]  /*25d0*/  LOP3.LUT R0, R5, 0x80000000, R0, 0x48, !PT ;  /* 0x8000000005007812 */ /* 0x000fe200078e4800 */
[----:B------:R-:W-:Y:S06]  /*25e0*/  BRA `(.L_x_55) ;  /* 0x00000000000c7947 */ /* 0x000fec0003800000 */
.L_x_48:
[----:B------:R-:W0:Y:S01]  /*25f0*/  MUFU.RSQ R0, -QNAN ;  /* 0xffc0000000007908 */ /* 0x000e220000001400 */
[----:B------:R-:W-:Y:S05]  /*2600*/  BRA `(.L_x_55) ;  /* 0x0000000000047947 */ /* 0x000fea0003800000 */
.L_x_47:
[----:B------:R-:W-:-:S07]  /*2610*/  FADD.FTZ R0, R0, R5 ;  /* 0x0000000500007221 */ /* 0x000fce0000010000 */
.L_x_55:
[----:B------:R-:W-:Y:S05]  /*2620*/  BSYNC.RECONVERGENT B1 ;  /* 0x0000000000017941 */ /* 0x000fea0003800200 */
.L_x_45:
[----:B------:R-:W-:Y:S01]  /*2630*/  HFMA2 R5, -RZ, RZ, 0, 0 ;  /* 0x00000000ff057431 */ /* 0x000fe200000001ff */
[----:B------:R-:W-:-:S04]  /*2640*/  MOV R4, R2 ;  /* 0x0000000200047202 */ /* 0x000fc80000000f00 */
[----:B0-----:R-:W-:Y:S05]  /*2650*/  RET.REL.NODEC R4 `(_Z9bilateralILb1EEvPfPKfiiiffi) ;  /* 0xffffffd804687950 */ /* 0x001fea0003c3ffff */
.L_x_56:
        /* <DEDUP_REMOVED lines=10> */
.L_x_59:


//--------------------- .nv.shared._Z9bilateralILb0EEvPfPKfiiiffi --------------------------
	.section	.nv.shared._Z9bilateralILb0EEvPfPKfiiiffi,"aw",@nobits
	.sectionflags	@""
	.align	16
	.zero		1024


//--------------------- .nv.shared.reserved.0     --------------------------
	.section	.nv.shared.reserved.0,"aw",@nobits
	.weak		__nv_reservedSMEM_offset_0_alias
	.size		__nv_reservedSMEM_offset_0_alias, 0, 64
	.other		__nv_reservedSMEM_offset_0_alias,@"STO_CUDA_RESERVED_SHARED STV_DEFAULT"
__nv_reservedSMEM_offset_0_alias:
	.zero		0
	.zero		64


//--------------------- .nv.shared._Z9bilateralILb1EEvPfPKfiiiffi --------------------------
	.section	.nv.shared._Z9bilateralILb1EEvPfPKfiiiffi,"aw",@nobits
	.sectionflags	@""
	.align	16
	.zero		1024


//--------------------- .nv.constant0._Z9bilateralILb0EEvPfPKfiiiffi --------------------------
	.section	.nv.constant0._Z9bilateralILb0EEvPfPKfiiiffi,"a",@progbits
	.sectionflags	@""
	.align	4
.nv.constant0._Z9bilateralILb0EEvPfPKfiiiffi:
	.zero		936


//--------------------- .nv.constant0._Z9bilateralILb1EEvPfPKfiiiffi --------------------------
	.section	.nv.constant0._Z9bilateralILb1EEvPfPKfiiiffi,"a",@progbits
	.sectionflags	@""
	.align	4
.nv.constant0._Z9bilateralILb1EEvPfPKfiiiffi:
	.zero		936


//--------------------- SYMBOLS --------------------------

	.type		.nv.reservedSmem.offset0,@object
	.size		.nv.reservedSmem.offset0,0x4
	.type		.nv.reservedSmem.cap,@object
	.size		.nv.reservedSmem.cap,0x4
